//
// Generated by NVIDIA NVVM Compiler
//
// Compiler Build ID: CL-36424714
// Cuda compilation tools, release 13.0, V13.0.88
// Based on NVVM 20.0.0
//

.version 9.0
.target sm_100
.address_size 64

	// .globl	_Z12mirrorkernelPdiii
// _ZZ17simulate_version4diidPdS_S_iE10tempE_prev has been demoted

.visible .entry _Z12mirrorkernelPdiii(
	.param .u64 .ptr .align 1 _Z12mirrorkernelPdiii_param_0,
	.param .u32 _Z12mirrorkernelPdiii_param_1,
	.param .u32 _Z12mirrorkernelPdiii_param_2,
	.param .u32 _Z12mirrorkernelPdiii_param_3
)
{
	.reg .pred 	%p<3>;
	.reg .b32 	%r<18>;
	.reg .b64 	%rd<22>;
	.reg .b64 	%fd<5>;

	ld.param.u64 	%rd3, [_Z12mirrorkernelPdiii_param_0];
	ld.param.u32 	%r2, [_Z12mirrorkernelPdiii_param_1];
	ld.param.u32 	%r3, [_Z12mirrorkernelPdiii_param_2];
	ld.param.u32 	%r4, [_Z12mirrorkernelPdiii_param_3];
	cvta.to.global.u64 	%rd1, %rd3;
	mov.u32 	%r5, %ctaid.y;
	mov.u32 	%r6, %ntid.y;
	mov.u32 	%r7, %tid.y;
	mad.lo.s32 	%r1, %r5, %r6, %r7;
	mov.u32 	%r8, %ctaid.x;
	mov.u32 	%r9, %ntid.x;
	mov.u32 	%r10, %tid.x;
	mad.lo.s32 	%r11, %r8, %r9, %r10;
	add.s32 	%r12, %r11, 1;
	cvt.u64.u32 	%rd2, %r12;
	setp.ge.u32 	%p1, %r1, %r3;
	@%p1 bra 	$L__BB0_2;
	add.s32 	%r13, %r1, 1;
	cvt.u64.u32 	%rd4, %r13;
	cvt.s64.s32 	%rd5, %r4;
	mul.lo.s64 	%rd6, %rd5, %rd4;
	shl.b64 	%rd7, %rd6, 3;
	add.s64 	%rd8, %rd1, %rd7;
	ld.global.f64 	%fd1, [%rd8+16];
	st.global.f64 	[%rd8], %fd1;
	mul.wide.s32 	%rd9, %r2, 8;
	add.s64 	%rd10, %rd8, %rd9;
	ld.global.f64 	%fd2, [%rd10+-8];
	st.global.f64 	[%rd10+8], %fd2;
$L__BB0_2:
	cvt.s64.s32 	%rd11, %r2;
	setp.gt.u64 	%p2, %rd2, %rd11;
	@%p2 bra 	$L__BB0_4;
	shl.b32 	%r14, %r4, 1;
	cvt.s64.s32 	%rd12, %r14;
	add.s64 	%rd13, %rd12, %rd2;
	shl.b64 	%rd14, %rd13, 3;
	add.s64 	%rd15, %rd1, %rd14;
	ld.global.f64 	%fd3, [%rd15];
	shl.b64 	%rd16, %rd2, 3;
	add.s64 	%rd17, %rd1, %rd16;
	st.global.f64 	[%rd17], %fd3;
	add.s32 	%r15, %r3, -1;
	mul.lo.s32 	%r16, %r15, %r4;
	mul.wide.s32 	%rd18, %r16, 8;
	add.s64 	%rd19, %rd17, %rd18;
	ld.global.f64 	%fd4, [%rd19];
	add.s32 	%r17, %r16, %r14;
	mul.wide.s32 	%rd20, %r17, 8;
	add.s64 	%rd21, %rd17, %rd20;
	st.global.f64 	[%rd21], %fd4;
$L__BB0_4:
	ret;

}
	// .globl	_Z21simulate_version1_PDEdiidPdS_S_i
.visible .entry _Z21simulate_version1_PDEdiidPdS_S_i(
	.param .f64 _Z21simulate_version1_PDEdiidPdS_S_i_param_0,
	.param .u32 _Z21simulate_version1_PDEdiidPdS_S_i_param_1,
	.param .u32 _Z21simulate_version1_PDEdiidPdS_S_i_param_2,
	.param .f64 _Z21simulate_version1_PDEdiidPdS_S_i_param_3,
	.param .u64 .ptr .align 1 _Z21simulate_version1_PDEdiidPdS_S_i_param_4,
	.param .u64 .ptr .align 1 _Z21simulate_version1_PDEdiidPdS_S_i_param_5,
	.param .u64 .ptr .align 1 _Z21simulate_version1_PDEdiidPdS_S_i_param_6,
	.param .u32 _Z21simulate_version1_PDEdiidPdS_S_i_param_7
)
{
	.reg .pred 	%p<6>;
	.reg .b32 	%r<19>;
	.reg .b64 	%rd<12>;
	.reg .b64 	%fd<12>;

	ld.param.f64 	%fd1, [_Z21simulate_version1_PDEdiidPdS_S_i_param_0];
	ld.param.u32 	%r4, [_Z21simulate_version1_PDEdiidPdS_S_i_param_1];
	ld.param.u32 	%r5, [_Z21simulate_version1_PDEdiidPdS_S_i_param_2];
	ld.param.u64 	%rd1, [_Z21simulate_version1_PDEdiidPdS_S_i_param_4];
	ld.param.u64 	%rd2, [_Z21simulate_version1_PDEdiidPdS_S_i_param_5];
	ld.param.u32 	%r3, [_Z21simulate_version1_PDEdiidPdS_S_i_param_7];
	mov.u32 	%r6, %ctaid.y;
	mov.u32 	%r7, %ntid.y;
	mov.u32 	%r8, %tid.y;
	mad.lo.s32 	%r1, %r6, %r7, %r8;
	mov.u32 	%r9, %ctaid.x;
	mov.u32 	%r10, %ntid.x;
	mov.u32 	%r11, %tid.x;
	mad.lo.s32 	%r12, %r9, %r10, %r11;
	add.s32 	%r2, %r12, 1;
	setp.ge.s32 	%p1, %r1, %r5;
	setp.gt.u32 	%p2, %r12, 2147483646;
	or.pred  	%p3, %p2, %p1;
	setp.gt.s32 	%p4, %r2, %r4;
	or.pred  	%p5, %p4, %p3;
	@%p5 bra 	$L__BB1_2;
	cvta.to.global.u64 	%rd3, %rd2;
	cvta.to.global.u64 	%rd4, %rd1;
	mad.lo.s32 	%r13, %r3, %r1, %r3;
	add.s32 	%r14, %r13, %r2;
	mul.wide.s32 	%rd5, %r14, 8;
	add.s64 	%rd6, %rd3, %rd5;
	ld.global.f64 	%fd2, [%rd6];
	ld.global.f64 	%fd3, [%rd6+8];
	ld.global.f64 	%fd4, [%rd6+-8];
	add.f64 	%fd5, %fd3, %fd4;
	fma.rn.f64 	%fd6, %fd2, 0dC010000000000000, %fd5;
	add.s32 	%r15, %r13, %r3;
	mul.wide.s32 	%rd7, %r3, 8;
	add.s64 	%rd8, %rd6, %rd7;
	ld.global.f64 	%fd7, [%rd8];
	add.f64 	%fd8, %fd7, %fd6;
	shl.b32 	%r16, %r3, 1;
	sub.s32 	%r17, %r15, %r16;
	add.s32 	%r18, %r17, %r2;
	mul.wide.s32 	%rd9, %r18, 8;
	add.s64 	%rd10, %rd3, %rd9;
	ld.global.f64 	%fd9, [%rd10];
	add.f64 	%fd10, %fd9, %fd8;
	fma.rn.f64 	%fd11, %fd1, %fd10, %fd2;
	add.s64 	%rd11, %rd4, %rd5;
	st.global.f64 	[%rd11], %fd11;
$L__BB1_2:
	ret;

}
	// .globl	_Z21simulate_version1_ODEdiidPdS_S_i
.visible .entry _Z21simulate_version1_ODEdiidPdS_S_i(
	.param .f64 _Z21simulate_version1_ODEdiidPdS_S_i_param_0,
	.param .u32 _Z21simulate_version1_ODEdiidPdS_S_i_param_1,
	.param .u32 _Z21simulate_version1_ODEdiidPdS_S_i_param_2,
	.param .f64 _Z21simulate_version1_ODEdiidPdS_S_i_param_3,
	.param .u64 .ptr .align 1 _Z21simulate_version1_ODEdiidPdS_S_i_param_4,
	.param .u64 .ptr .align 1 _Z21simulate_version1_ODEdiidPdS_S_i_param_5,
	.param .u64 .ptr .align 1 _Z21simulate_version1_ODEdiidPdS_S_i_param_6,
	.param .u32 _Z21simulate_version1_ODEdiidPdS_S_i_param_7
)
{
	.reg .pred 	%p<6>;
	.reg .b32 	%r<15>;
	.reg .b64 	%rd<8>;
	.reg .b64 	%fd<25>;

	ld.param.u32 	%r2, [_Z21simulate_version1_ODEdiidPdS_S_i_param_1];
	ld.param.u32 	%r3, [_Z21simulate_version1_ODEdiidPdS_S_i_param_2];
	ld.param.f64 	%fd1, [_Z21simulate_version1_ODEdiidPdS_S_i_param_3];
	ld.param.u64 	%rd1, [_Z21simulate_version1_ODEdiidPdS_S_i_param_4];
	ld.param.u64 	%rd2, [_Z21simulate_version1_ODEdiidPdS_S_i_param_6];
	ld.param.u32 	%r4, [_Z21simulate_version1_ODEdiidPdS_S_i_param_7];
	mov.u32 	%r5, %ctaid.y;
	mov.u32 	%r6, %ntid.y;
	mov.u32 	%r7, %tid.y;
	mad.lo.s32 	%r8, %r5, %r6, %r7;
	mov.u32 	%r9, %ctaid.x;
	mov.u32 	%r10, %ntid.x;
	mov.u32 	%r11, %tid.x;
	mad.lo.s32 	%r12, %r9, %r10, %r11;
	add.s32 	%r13, %r12, 1;
	mad.lo.s32 	%r14, %r4, %r8, %r4;
	add.s32 	%r1, %r14, %r13;
	setp.ge.s32 	%p1, %r8, %r3;
	setp.gt.u32 	%p2, %r12, 2147483646;
	or.pred  	%p3, %p2, %p1;
	setp.gt.s32 	%p4, %r13, %r2;
	or.pred  	%p5, %p4, %p3;
	@%p5 bra 	$L__BB2_2;
	cvta.to.global.u64 	%rd3, %rd1;
	cvta.to.global.u64 	%rd4, %rd2;
	mul.wide.s32 	%rd5, %r1, 8;
	add.s64 	%rd6, %rd3, %rd5;
	ld.global.f64 	%fd2, [%rd6];
	mul.f64 	%fd3, %fd2, 0d4020000000000000;
	add.f64 	%fd4, %fd2, 0dBFB999999999999A;
	mul.f64 	%fd5, %fd3, %fd4;
	add.f64 	%fd6, %fd2, 0dBFF0000000000000;
	mul.f64 	%fd7, %fd6, %fd5;
	add.s64 	%rd7, %rd4, %rd5;
	ld.global.f64 	%fd8, [%rd7];
	fma.rn.f64 	%fd9, %fd2, %fd8, %fd7;
	mul.f64 	%fd10, %fd1, %fd9;
	sub.f64 	%fd11, %fd2, %fd10;
	st.global.f64 	[%rd6], %fd11;
	ld.global.f64 	%fd12, [%rd7];
	mul.f64 	%fd13, %fd12, 0d3FB1EB851EB851EC;
	add.f64 	%fd14, %fd11, 0d3FD3333333333333;
	div.rn.f64 	%fd15, %fd13, %fd14;
	add.f64 	%fd16, %fd15, 0d3F847AE147AE147B;
	mul.f64 	%fd17, %fd1, %fd16;
	neg.f64 	%fd18, %fd12;
	mul.f64 	%fd19, %fd11, 0d4020000000000000;
	add.f64 	%fd20, %fd11, 0dBFB999999999999A;
	add.f64 	%fd21, %fd20, 0dBFF0000000000000;
	mul.f64 	%fd22, %fd19, %fd21;
	sub.f64 	%fd23, %fd18, %fd22;
	fma.rn.f64 	%fd24, %fd23, %fd17, %fd12;
	st.global.f64 	[%rd7], %fd24;
$L__BB2_2:
	ret;

}
	// .globl	_Z17simulate_version2diidPdS_S_i
.visible .entry _Z17simulate_version2diidPdS_S_i(
	.param .f64 _Z17simulate_version2diidPdS_S_i_param_0,
	.param .u32 _Z17simulate_version2diidPdS_S_i_param_1,
	.param .u32 _Z17simulate_version2diidPdS_S_i_param_2,
	.param .f64 _Z17simulate_version2diidPdS_S_i_param_3,
	.param .u64 .ptr .align 1 _Z17simulate_version2diidPdS_S_i_param_4,
	.param .u64 .ptr .align 1 _Z17simulate_version2diidPdS_S_i_param_5,
	.param .u64 .ptr .align 1 _Z17simulate_version2diidPdS_S_i_param_6,
	.param .u32 _Z17simulate_version2diidPdS_S_i_param_7
)
{
	.reg .pred 	%p<6>;
	.reg .b32 	%r<20>;
	.reg .b64 	%rd<15>;
	.reg .b64 	%fd<35>;

	ld.param.f64 	%fd1, [_Z17simulate_version2diidPdS_S_i_param_0];
	ld.param.u32 	%r4, [_Z17simulate_version2diidPdS_S_i_param_1];
	ld.param.u32 	%r5, [_Z17simulate_version2diidPdS_S_i_param_2];
	ld.param.f64 	%fd2, [_Z17simulate_version2diidPdS_S_i_param_3];
	ld.param.u64 	%rd1, [_Z17simulate_version2diidPdS_S_i_param_4];
	ld.param.u64 	%rd2, [_Z17simulate_version2diidPdS_S_i_param_5];
	ld.param.u64 	%rd3, [_Z17simulate_version2diidPdS_S_i_param_6];
	ld.param.u32 	%r3, [_Z17simulate_version2diidPdS_S_i_param_7];
	mov.u32 	%r6, %ctaid.y;
	mov.u32 	%r7, %ntid.y;
	mov.u32 	%r8, %tid.y;
	mad.lo.s32 	%r9, %r6, %r7, %r8;
	add.s32 	%r1, %r9, 1;
	mov.u32 	%r10, %ctaid.x;
	mov.u32 	%r11, %ntid.x;
	mov.u32 	%r12, %tid.x;
	mad.lo.s32 	%r13, %r10, %r11, %r12;
	add.s32 	%r2, %r13, 1;
	setp.ge.s32 	%p1, %r9, %r5;
	setp.gt.u32 	%p2, %r13, 2147483646;
	or.pred  	%p3, %p2, %p1;
	setp.gt.s32 	%p4, %r2, %r4;
	or.pred  	%p5, %p4, %p3;
	@%p5 bra 	$L__BB3_2;
	mul.lo.s32 	%r14, %r3, %r1;
	cvta.to.global.u64 	%rd4, %rd2;
	cvta.to.global.u64 	%rd5, %rd1;
	cvta.to.global.u64 	%rd6, %rd3;
	add.s32 	%r15, %r14, %r2;
	mul.wide.s32 	%rd7, %r15, 8;
	add.s64 	%rd8, %rd4, %rd7;
	ld.global.f64 	%fd3, [%rd8];
	ld.global.f64 	%fd4, [%rd8+8];
	ld.global.f64 	%fd5, [%rd8+-8];
	add.f64 	%fd6, %fd4, %fd5;
	fma.rn.f64 	%fd7, %fd3, 0dC010000000000000, %fd6;
	add.s32 	%r16, %r14, %r3;
	mul.wide.s32 	%rd9, %r3, 8;
	add.s64 	%rd10, %rd8, %rd9;
	ld.global.f64 	%fd8, [%rd10];
	add.f64 	%fd9, %fd8, %fd7;
	shl.b32 	%r17, %r3, 1;
	sub.s32 	%r18, %r16, %r17;
	add.s32 	%r19, %r18, %r2;
	mul.wide.s32 	%rd11, %r19, 8;
	add.s64 	%rd12, %rd4, %rd11;
	ld.global.f64 	%fd10, [%rd12];
	add.f64 	%fd11, %fd10, %fd9;
	fma.rn.f64 	%fd12, %fd1, %fd11, %fd3;
	add.s64 	%rd13, %rd5, %rd7;
	st.global.f64 	[%rd13], %fd12;
	mul.f64 	%fd13, %fd12, 0d4020000000000000;
	add.f64 	%fd14, %fd12, 0dBFB999999999999A;
	mul.f64 	%fd15, %fd13, %fd14;
	add.f64 	%fd16, %fd12, 0dBFF0000000000000;
	mul.f64 	%fd17, %fd16, %fd15;
	add.s64 	%rd14, %rd6, %rd7;
	ld.global.f64 	%fd18, [%rd14];
	fma.rn.f64 	%fd19, %fd18, %fd12, %fd17;
	mul.f64 	%fd20, %fd2, %fd19;
	sub.f64 	%fd21, %fd12, %fd20;
	st.global.f64 	[%rd13], %fd21;
	ld.global.f64 	%fd22, [%rd14];
	mul.f64 	%fd23, %fd22, 0d3FB1EB851EB851EC;
	add.f64 	%fd24, %fd21, 0d3FD3333333333333;
	div.rn.f64 	%fd25, %fd23, %fd24;
	add.f64 	%fd26, %fd25, 0d3F847AE147AE147B;
	mul.f64 	%fd27, %fd2, %fd26;
	neg.f64 	%fd28, %fd22;
	mul.f64 	%fd29, %fd21, 0d4020000000000000;
	add.f64 	%fd30, %fd21, 0dBFB999999999999A;
	add.f64 	%fd31, %fd30, 0dBFF0000000000000;
	mul.f64 	%fd32, %fd29, %fd31;
	sub.f64 	%fd33, %fd28, %fd32;
	fma.rn.f64 	%fd34, %fd33, %fd27, %fd22;
	st.global.f64 	[%rd14], %fd34;
$L__BB3_2:
	ret;

}
	// .globl	_Z17simulate_version3diidPdS_S_i
.visible .entry _Z17simulate_version3diidPdS_S_i(
	.param .f64 _Z17simulate_version3diidPdS_S_i_param_0,
	.param .u32 _Z17simulate_version3diidPdS_S_i_param_1,
	.param .u32 _Z17simulate_version3diidPdS_S_i_param_2,
	.param .f64 _Z17simulate_version3diidPdS_S_i_param_3,
	.param .u64 .ptr .align 1 _Z17simulate_version3diidPdS_S_i_param_4,
	.param .u64 .ptr .align 1 _Z17simulate_version3diidPdS_S_i_param_5,
	.param .u64 .ptr .align 1 _Z17simulate_version3diidPdS_S_i_param_6,
	.param .u32 _Z17simulate_version3diidPdS_S_i_param_7
)
{
	.reg .pred 	%p<6>;
	.reg .b32 	%r<20>;
	.reg .b64 	%rd<15>;
	.reg .b64 	%fd<35>;

	ld.param.u32 	%r4, [_Z17simulate_version3diidPdS_S_i_param_1];
	ld.param.u32 	%r5, [_Z17simulate_version3diidPdS_S_i_param_2];
	ld.param.f64 	%fd2, [_Z17simulate_version3diidPdS_S_i_param_3];
	ld.param.u64 	%rd1, [_Z17simulate_version3diidPdS_S_i_param_4];
	ld.param.u64 	%rd2, [_Z17simulate_version3diidPdS_S_i_param_5];
	ld.param.u64 	%rd3, [_Z17simulate_version3diidPdS_S_i_param_6];
	ld.param.u32 	%r3, [_Z17simulate_version3diidPdS_S_i_param_7];
	mov.u32 	%r6, %ctaid.y;
	mov.u32 	%r7, %ntid.y;
	mov.u32 	%r8, %tid.y;
	mad.lo.s32 	%r9, %r6, %r7, %r8;
	add.s32 	%r1, %r9, 1;
	mov.u32 	%r10, %ctaid.x;
	mov.u32 	%r11, %ntid.x;
	mov.u32 	%r12, %tid.x;
	mad.lo.s32 	%r13, %r10, %r11, %r12;
	add.s32 	%r2, %r13, 1;
	setp.ge.s32 	%p1, %r9, %r5;
	setp.gt.u32 	%p2, %r13, 2147483646;
	or.pred  	%p3, %p2, %p1;
	setp.gt.s32 	%p4, %r2, %r4;
	or.pred  	%p5, %p4, %p3;
	@%p5 bra 	$L__BB4_2;
	ld.param.f64 	%fd34, [_Z17simulate_version3diidPdS_S_i_param_0];
	mul.lo.s32 	%r14, %r3, %r1;
	cvta.to.global.u64 	%rd4, %rd3;
	cvta.to.global.u64 	%rd5, %rd2;
	cvta.to.global.u64 	%rd6, %rd1;
	add.s32 	%r15, %r14, %r2;
	mul.wide.s32 	%rd7, %r15, 8;
	add.s64 	%rd8, %rd4, %rd7;
	ld.global.f64 	%fd3, [%rd8];
	add.s64 	%rd9, %rd5, %rd7;
	ld.global.f64 	%fd4, [%rd9];
	ld.global.f64 	%fd5, [%rd9+8];
	ld.global.f64 	%fd6, [%rd9+-8];
	add.f64 	%fd7, %fd5, %fd6;
	fma.rn.f64 	%fd8, %fd4, 0dC010000000000000, %fd7;
	add.s32 	%r16, %r14, %r3;
	mul.wide.s32 	%rd10, %r3, 8;
	add.s64 	%rd11, %rd9, %rd10;
	ld.global.f64 	%fd9, [%rd11];
	add.f64 	%fd10, %fd9, %fd8;
	shl.b32 	%r17, %r3, 1;
	sub.s32 	%r18, %r16, %r17;
	add.s32 	%r19, %r18, %r2;
	mul.wide.s32 	%rd12, %r19, 8;
	add.s64 	%rd13, %rd5, %rd12;
	ld.global.f64 	%fd11, [%rd13];
	add.f64 	%fd12, %fd11, %fd10;
	fma.rn.f64 	%fd13, %fd34, %fd12, %fd4;
	mul.f64 	%fd14, %fd13, 0d4020000000000000;
	add.f64 	%fd15, %fd13, 0dBFB999999999999A;
	mul.f64 	%fd16, %fd14, %fd15;
	add.f64 	%fd17, %fd13, 0dBFF0000000000000;
	mul.f64 	%fd18, %fd17, %fd16;
	fma.rn.f64 	%fd19, %fd3, %fd13, %fd18;
	mul.f64 	%fd20, %fd2, %fd19;
	sub.f64 	%fd21, %fd13, %fd20;
	mul.f64 	%fd22, %fd3, 0d3FB1EB851EB851EC;
	add.f64 	%fd23, %fd21, 0d3FD3333333333333;
	div.rn.f64 	%fd24, %fd22, %fd23;
	add.f64 	%fd25, %fd24, 0d3F847AE147AE147B;
	mul.f64 	%fd26, %fd2, %fd25;
	neg.f64 	%fd27, %fd3;
	mul.f64 	%fd28, %fd21, 0d4020000000000000;
	add.f64 	%fd29, %fd21, 0dBFB999999999999A;
	add.f64 	%fd30, %fd29, 0dBFF0000000000000;
	mul.f64 	%fd31, %fd28, %fd30;
	sub.f64 	%fd32, %fd27, %fd31;
	fma.rn.f64 	%fd33, %fd26, %fd32, %fd3;
	add.s64 	%rd14, %rd6, %rd7;
	st.global.f64 	[%rd14], %fd21;
	st.global.f64 	[%rd8], %fd33;
$L__BB4_2:
	ret;

}
	// .globl	_Z17simulate_version4diidPdS_S_i
.visible .entry _Z17simulate_version4diidPdS_S_i(
	.param .f64 _Z17simulate_version4diidPdS_S_i_param_0,
	.param .u32 _Z17simulate_version4diidPdS_S_i_param_1,
	.param .u32 _Z17simulate_version4diidPdS_S_i_param_2,
	.param .f64 _Z17simulate_version4diidPdS_S_i_param_3,
	.param .u64 .ptr .align 1 _Z17simulate_version4diidPdS_S_i_param_4,
	.param .u64 .ptr .align 1 _Z17simulate_version4diidPdS_S_i_param_5,
	.param .u64 .ptr .align 1 _Z17simulate_version4diidPdS_S_i_param_6,
	.param .u32 _Z17simulate_version4diidPdS_S_i_param_7
)
{
	.reg .pred 	%p<10>;
	.reg .b32 	%r<18>;
	.reg .b64 	%rd<23>;
	.reg .b64 	%fd<39>;
	// demoted variable
	.shared .align 8 .b8 _ZZ17simulate_version4diidPdS_S_iE10tempE_prev[9248];
	ld.param.f64 	%fd1, [_Z17simulate_version4diidPdS_S_i_param_0];
	ld.param.s32 	%rd7, [_Z17simulate_version4diidPdS_S_i_param_1];
	ld.param.u32 	%r5, [_Z17simulate_version4diidPdS_S_i_param_2];
	ld.param.f64 	%fd2, [_Z17simulate_version4diidPdS_S_i_param_3];
	ld.param.u64 	%rd5, [_Z17simulate_version4diidPdS_S_i_param_4];
	ld.param.u64 	%rd8, [_Z17simulate_version4diidPdS_S_i_param_5];
	ld.param.u64 	%rd6, [_Z17simulate_version4diidPdS_S_i_param_6];
	ld.param.u32 	%r4, [_Z17simulate_version4diidPdS_S_i_param_7];
	cvta.to.global.u64 	%rd1, %rd8;
	mov.u32 	%r6, %ctaid.y;
	mov.u32 	%r7, %ntid.y;
	mov.u32 	%r1, %tid.y;
	mad.lo.s32 	%r8, %r6, %r7, %r1;
	add.s32 	%r9, %r8, 1;
	cvt.u64.u32 	%rd9, %r9;
	mov.u32 	%r10, %ctaid.x;
	mov.u32 	%r11, %ntid.x;
	mov.u32 	%r2, %tid.x;
	add.s32 	%r12, %r2, 1;
	mad.lo.s32 	%r13, %r10, %r11, %r12;
	cvt.u64.u32 	%rd10, %r13;
	cvt.s64.s32 	%rd2, %r4;
	mad.lo.s64 	%rd3, %rd2, %rd9, %rd10;
	mad.lo.s32 	%r14, %r1, 34, %r12;
	setp.lt.u32 	%p2, %r8, %r5;
	setp.ne.s32 	%p3, %r13, 0;
	and.pred  	%p4, %p3, %p2;
	setp.le.u64 	%p5, %rd10, %rd7;
	and.pred  	%p1, %p5, %p4;
	shl.b64 	%rd11, %rd3, 3;
	add.s64 	%rd4, %rd1, %rd11;
	shl.b32 	%r15, %r14, 3;
	mov.u32 	%r16, _ZZ17simulate_version4diidPdS_S_iE10tempE_prev;
	add.s32 	%r3, %r16, %r15;
	not.pred 	%p6, %p1;
	@%p6 bra 	$L__BB5_2;
	ld.global.f64 	%fd3, [%rd4];
	st.shared.f64 	[%r3+272], %fd3;
$L__BB5_2:
	setp.ne.s32 	%p7, %r2, 31;
	@%p7 bra 	$L__BB5_4;
	ld.global.f64 	%fd4, [%rd4+8];
	st.shared.f64 	[%r3+280], %fd4;
	ld.global.f64 	%fd5, [%rd4+-256];
	st.shared.f64 	[%r3+16], %fd5;
$L__BB5_4:
	setp.ne.s32 	%p8, %r1, 31;
	@%p8 bra 	$L__BB5_6;
	shl.b64 	%rd12, %rd2, 3;
	add.s64 	%rd13, %rd4, %rd12;
	ld.global.f64 	%fd6, [%rd13];
	st.shared.f64 	[%r3+544], %fd6;
	shl.b32 	%r17, %r4, 5;
	cvt.s64.s32 	%rd14, %r17;
	sub.s64 	%rd15, %rd3, %rd14;
	shl.b64 	%rd16, %rd15, 3;
	add.s64 	%rd17, %rd1, %rd16;
	ld.global.f64 	%fd7, [%rd17];
	st.shared.f64 	[%r3+-8432], %fd7;
$L__BB5_6:
	bar.sync 	0;
	@%p6 bra 	$L__BB5_8;
	cvta.to.global.u64 	%rd18, %rd6;
	add.s64 	%rd20, %rd18, %rd11;
	ld.global.f64 	%fd8, [%rd20];
	ld.shared.f64 	%fd9, [%r3+272];
	ld.shared.f64 	%fd10, [%r3+280];
	ld.shared.f64 	%fd11, [%r3+264];
	add.f64 	%fd12, %fd10, %fd11;
	fma.rn.f64 	%fd13, %fd9, 0dC010000000000000, %fd12;
	ld.shared.f64 	%fd14, [%r3+544];
	add.f64 	%fd15, %fd14, %fd13;
	ld.shared.f64 	%fd16, [%r3];
	add.f64 	%fd17, %fd16, %fd15;
	fma.rn.f64 	%fd18, %fd1, %fd17, %fd9;
	mul.f64 	%fd19, %fd18, 0d4020000000000000;
	add.f64 	%fd20, %fd18, 0dBFB999999999999A;
	mul.f64 	%fd21, %fd19, %fd20;
	add.f64 	%fd22, %fd18, 0dBFF0000000000000;
	mul.f64 	%fd23, %fd22, %fd21;
	fma.rn.f64 	%fd24, %fd8, %fd18, %fd23;
	mul.f64 	%fd25, %fd2, %fd24;
	sub.f64 	%fd26, %fd18, %fd25;
	mul.f64 	%fd27, %fd8, 0d3FB1EB851EB851EC;
	add.f64 	%fd28, %fd26, 0d3FD3333333333333;
	div.rn.f64 	%fd29, %fd27, %fd28;
	add.f64 	%fd30, %fd29, 0d3F847AE147AE147B;
	mul.f64 	%fd31, %fd2, %fd30;
	neg.f64 	%fd32, %fd8;
	mul.f64 	%fd33, %fd26, 0d4020000000000000;
	add.f64 	%fd34, %fd26, 0dBFB999999999999A;
	add.f64 	%fd35, %fd34, 0dBFF0000000000000;
	mul.f64 	%fd36, %fd33, %fd35;
	sub.f64 	%fd37, %fd32, %fd36;
	fma.rn.f64 	%fd38, %fd31, %fd37, %fd8;
	cvta.to.global.u64 	%rd21, %rd5;
	add.s64 	%rd22, %rd21, %rd11;
	st.global.f64 	[%rd22], %fd26;
	st.global.f64 	[%rd20], %fd38;
$L__BB5_8:
	ret;

}
	// .globl	_Z17simulate_version5diidPdS_S_i
.visible .entry _Z17simulate_version5diidPdS_S_i(
	.param .f64 _Z17simulate_version5diidPdS_S_i_param_0,
	.param .u32 _Z17simulate_version5diidPdS_S_i_param_1,
	.param .u32 _Z17simulate_version5diidPdS_S_i_param_2,
	.param .f64 _Z17simulate_version5diidPdS_S_i_param_3,
	.param .u64 .ptr .align 1 _Z17simulate_version5diidPdS_S_i_param_4,
	.param .u64 .ptr .align 1 _Z17simulate_version5diidPdS_S_i_param_5,
	.param .u64 .ptr .align 1 _Z17simulate_version5diidPdS_S_i_param_6,
	.param .u32 _Z17simulate_version5diidPdS_S_i_param_7
)
{
	.reg .pred 	%p<10>;
	.reg .b32 	%r<24>;
	.reg .b64 	%rd<28>;
	.reg .b64 	%fd<45>;

	ld.param.u32 	%r3, [_Z17simulate_version5diidPdS_S_i_param_1];
	ld.param.u32 	%r4, [_Z17simulate_version5diidPdS_S_i_param_2];
	ld.param.f64 	%fd4, [_Z17simulate_version5diidPdS_S_i_param_3];
	ld.param.u64 	%rd10, [_Z17simulate_version5diidPdS_S_i_param_4];
	ld.param.u64 	%rd11, [_Z17simulate_version5diidPdS_S_i_param_5];
	ld.param.u64 	%rd12, [_Z17simulate_version5diidPdS_S_i_param_6];
	ld.param.u32 	%r5, [_Z17simulate_version5diidPdS_S_i_param_7];
	cvta.to.global.u64 	%rd13, %rd12;
	cvta.to.global.u64 	%rd14, %rd10;
	cvta.to.global.u64 	%rd15, %rd11;
	mov.u32 	%r6, %ctaid.y;
	mov.u32 	%r7, %ntid.y;
	mov.u32 	%r8, %tid.y;
	mad.lo.s32 	%r1, %r6, %r7, %r8;
	mov.u32 	%r9, %ctaid.x;
	mov.u32 	%r10, %ntid.x;
	mov.u32 	%r11, %tid.x;
	mad.lo.s32 	%r12, %r9, %r10, %r11;
	add.s32 	%r2, %r12, 1;
	mad.lo.s32 	%r13, %r5, %r1, %r5;
	add.s32 	%r14, %r13, %r2;
	setp.lt.s32 	%p2, %r1, %r4;
	mul.wide.s32 	%rd16, %r13, 8;
	add.s64 	%rd1, %rd15, %rd16;
	shl.b32 	%r15, %r5, 1;
	add.s32 	%r16, %r15, %r2;
	mul.wide.s32 	%rd17, %r16, 8;
	add.s64 	%rd2, %rd15, %rd17;
	mul.wide.s32 	%rd18, %r12, 8;
	add.s64 	%rd3, %rd15, %rd18;
	add.s32 	%r17, %r4, -1;
	mul.lo.s32 	%r18, %r5, %r17;
	add.s32 	%r19, %r18, %r2;
	mul.wide.s32 	%rd19, %r19, 8;
	add.s64 	%rd4, %rd15, %rd19;
	mul.wide.s32 	%rd20, %r18, 8;
	add.s64 	%rd5, %rd2, %rd20;
	setp.lt.u32 	%p3, %r12, 2147483647;
	setp.le.s32 	%p4, %r2, %r3;
	and.pred  	%p5, %p3, %p4;
	and.pred  	%p1, %p5, %p2;
	mul.wide.s32 	%rd21, %r2, 8;
	add.s64 	%rd6, %rd1, %rd21;
	add.s32 	%r20, %r13, %r5;
	sub.s32 	%r21, %r20, %r15;
	add.s32 	%r22, %r21, %r2;
	mul.wide.s32 	%rd22, %r22, 8;
	add.s64 	%rd7, %rd15, %rd22;
	mul.wide.s32 	%rd23, %r14, 8;
	add.s64 	%rd8, %rd14, %rd23;
	add.s64 	%rd9, %rd13, %rd23;
	mov.f64 	%fd44, 0d0000000000000000;
	not.pred 	%p8, %p1;
$L__BB6_1:
	setp.ge.s32 	%p6, %r1, %r4;
	add.f64 	%fd44, %fd4, %fd44;
	@%p6 bra 	$L__BB6_3;
	ld.global.f64 	%fd6, [%rd1+16];
	st.global.f64 	[%rd1], %fd6;
	mul.wide.s32 	%rd24, %r3, 8;
	add.s64 	%rd25, %rd1, %rd24;
	ld.global.f64 	%fd7, [%rd25+-8];
	st.global.f64 	[%rd25+8], %fd7;
$L__BB6_3:
	setp.gt.s32 	%p7, %r2, %r3;
	@%p7 bra 	$L__BB6_5;
	ld.global.f64 	%fd8, [%rd2];
	st.global.f64 	[%rd3+8], %fd8;
	ld.global.f64 	%fd9, [%rd4];
	st.global.f64 	[%rd5], %fd9;
$L__BB6_5:
	bar.sync 	0;
	@%p8 bra 	$L__BB6_7;
	ld.param.u32 	%r23, [_Z17simulate_version5diidPdS_S_i_param_7];
	ld.param.f64 	%fd43, [_Z17simulate_version5diidPdS_S_i_param_0];
	ld.global.f64 	%fd10, [%rd6];
	ld.global.f64 	%fd11, [%rd6+8];
	ld.global.f64 	%fd12, [%rd6+-8];
	add.f64 	%fd13, %fd11, %fd12;
	fma.rn.f64 	%fd14, %fd10, 0dC010000000000000, %fd13;
	mul.wide.s32 	%rd26, %r23, 8;
	add.s64 	%rd27, %rd6, %rd26;
	ld.global.f64 	%fd15, [%rd27];
	add.f64 	%fd16, %fd15, %fd14;
	ld.global.f64 	%fd17, [%rd7];
	add.f64 	%fd18, %fd17, %fd16;
	fma.rn.f64 	%fd19, %fd43, %fd18, %fd10;
	st.global.f64 	[%rd8], %fd19;
	mul.f64 	%fd20, %fd19, 0d4020000000000000;
	add.f64 	%fd21, %fd19, 0dBFB999999999999A;
	mul.f64 	%fd22, %fd20, %fd21;
	add.f64 	%fd23, %fd19, 0dBFF0000000000000;
	mul.f64 	%fd24, %fd23, %fd22;
	ld.global.f64 	%fd25, [%rd9];
	fma.rn.f64 	%fd26, %fd25, %fd19, %fd24;
	mul.f64 	%fd27, %fd4, %fd26;
	sub.f64 	%fd28, %fd19, %fd27;
	st.global.f64 	[%rd8], %fd28;
	ld.global.f64 	%fd29, [%rd9];
	mul.f64 	%fd30, %fd29, 0d3FB1EB851EB851EC;
	add.f64 	%fd31, %fd28, 0d3FD3333333333333;
	div.rn.f64 	%fd32, %fd30, %fd31;
	add.f64 	%fd33, %fd32, 0d3F847AE147AE147B;
	mul.f64 	%fd34, %fd4, %fd33;
	neg.f64 	%fd35, %fd29;
	mul.f64 	%fd36, %fd28, 0d4020000000000000;
	add.f64 	%fd37, %fd28, 0dBFB999999999999A;
	add.f64 	%fd38, %fd37, 0dBFF0000000000000;
	mul.f64 	%fd39, %fd36, %fd38;
	sub.f64 	%fd40, %fd35, %fd39;
	fma.rn.f64 	%fd41, %fd40, %fd34, %fd29;
	st.global.f64 	[%rd9], %fd41;
	ld.global.f64 	%fd42, [%rd8];
	st.global.f64 	[%rd6], %fd42;
$L__BB6_7:
	bar.sync 	0;
	setp.lt.f64 	%p9, %fd44, 0d408F400000000000;
	@%p9 bra 	$L__BB6_1;
	ret;

}


// ===== COMPILED SASS (sm_100) =====

	.target	sm_100

	.elftype	@"ET_EXEC"


//--------------------- .note.nv.tkinfo           --------------------------
	.section	.note.nv.tkinfo,"",@"SHT_NOTE"
	.sectionflags	@"SHF_NOTE_NV_TKINFO"
	.tkinfo
        /*0018*/ 	.word	0x00000002
        /*0030*/ 	.string	""
        /*0030*/ 	.string	"ptxas"
        /*0030*/ 	.string	"Cuda compilation tools, release 13.0, V13.0.88"
        /*0030*/ 	.string	"Build cuda_13.0.r13.0/compiler.36424714_0"
        /*0030*/ 	.string	"-arch sm_100 -m 64 "



//--------------------- .note.nv.cuinfo           --------------------------
	.section	.note.nv.cuinfo,"",@"SHT_NOTE"
	.sectionflags	@"SHF_NOTE_NV_CUINFO"
        /*0018*/ 	.short	0x0002
        /*001a*/ 	.short	0x0064
        /*001c*/ 	.short	0x0082
	.zero		2


//--------------------- .nv.info                  --------------------------
	.section	.nv.info,"",@"SHT_CUDA_INFO"
	.align	4


	//----- nvinfo : EIATTR_REGCOUNT
	.align		4
        /*0000*/ 	.byte	0x04, 0x2f
        /*0002*/ 	.short	(.L_1 - .L_0)
	.align		4
.L_0:
        /*0004*/ 	.word	index@(_Z12mirrorkernelPdiii)
        /*0008*/ 	.word	0x00000010


	//----- nvinfo : EIATTR_FRAME_SIZE
	.align		4
.L_1:
        /*000c*/ 	.byte	0x04, 0x11
        /*000e*/ 	.short	(.L_3 - .L_2)
	.align		4
.L_2:
        /*0010*/ 	.word	index@(_Z12mirrorkernelPdiii)
        /*0014*/ 	.word	0x00000000


	//----- nvinfo : EIATTR_REGCOUNT
	.align		4
.L_3:
        /*0018*/ 	.byte	0x04, 0x2f
        /*001a*/ 	.short	(.L_5 - .L_4)
	.align		4
.L_4:
        /*001c*/ 	.word	index@(_Z21simulate_version1_PDEdiidPdS_S_i)
        /*0020*/ 	.word	0x00000012


	//----- nvinfo : EIATTR_FRAME_SIZE
	.align		4
.L_5:
        /*0024*/ 	.byte	0x04, 0x11
        /*0026*/ 	.short	(.L_7 - .L_6)
	.align		4
.L_6:
        /*0028*/ 	.word	index@(_Z21simulate_version1_PDEdiidPdS_S_i)
        /*002c*/ 	.word	0x00000000


	//----- nvinfo : EIATTR_REGCOUNT
	.align		4
.L_7:
        /*0030*/ 	.byte	0x04, 0x2f
        /*0032*/ 	.short	(.L_9 - .L_8)
	.align		4
.L_8:
        /*0034*/ 	.word	index@(_Z21simulate_version1_ODEdiidPdS_S_i)
        /*0038*/ 	.word	0x0000001d


	//----- nvinfo : EIATTR_FRAME_SIZE
	.align		4
.L_9:
        /*003c*/ 	.byte	0x04, 0x11
        /*003e*/ 	.short	(.L_11 - .L_10)
	.align		4
.L_10:
        /*0040*/ 	.word	index@($__internal_4_$__cuda_sm20_div_rn_f64_full)
        /*0044*/ 	.word	0x00000000


	//----- nvinfo : EIATTR_FRAME_SIZE
	.align		4
.L_11:
        /*0048*/ 	.byte	0x04, 0x11
        /*004a*/ 	.short	(.L_13 - .L_12)
	.align		4
.L_12:
        /*004c*/ 	.word	index@(_Z21simulate_version1_ODEdiidPdS_S_i)
        /*0050*/ 	.word	0x00000000


	//----- nvinfo : EIATTR_REGCOUNT
	.align		4
.L_13:
        /*0054*/ 	.byte	0x04, 0x2f
        /*0056*/ 	.short	(.L_15 - .L_14)
	.align		4
.L_14:
        /*0058*/ 	.word	index@(_Z17simulate_version2diidPdS_S_i)
        /*005c*/ 	.word	0x0000001d


	//----- nvinfo : EIATTR_FRAME_SIZE
	.align		4
.L_15:
        /*0060*/ 	.byte	0x04, 0x11
        /*0062*/ 	.short	(.L_17 - .L_16)
	.align		4
.L_16:
        /*0064*/ 	.word	index@($__internal_3_$__cuda_sm20_div_rn_f64_full)
        /*0068*/ 	.word	0x00000000


	//----- nvinfo : EIATTR_FRAME_SIZE
	.align		4
.L_17:
        /*006c*/ 	.byte	0x04, 0x11
        /*006e*/ 	.short	(.L_19 - .L_18)
	.align		4
.L_18:
        /*0070*/ 	.word	index@(_Z17simulate_version2diidPdS_S_i)
        /*0074*/ 	.word	0x00000000


	//----- nvinfo : EIATTR_REGCOUNT
	.align		4
.L_19:
        /*0078*/ 	.byte	0x04, 0x2f
        /*007a*/ 	.short	(.L_21 - .L_20)
	.align		4
.L_20:
        /*007c*/ 	.word	index@(_Z17simulate_version3diidPdS_S_i)
        /*0080*/ 	.word	0x0000001e


	//----- nvinfo : EIATTR_FRAME_SIZE
	.align		4
.L_21:
        /*0084*/ 	.byte	0x04, 0x11
        /*0086*/ 	.short	(.L_23 - .L_22)
	.align		4
.L_22:
        /*0088*/ 	.word	index@($__internal_2_$__cuda_sm20_div_rn_f64_full)
        /*008c*/ 	.word	0x00000000


	//----- nvinfo : EIATTR_FRAME_SIZE
	.align		4
.L_23:
        /*0090*/ 	.byte	0x04, 0x11
        /*0092*/ 	.short	(.L_25 - .L_24)
	.align		4
.L_24:
        /*0094*/ 	.word	index@(_Z17simulate_version3diidPdS_S_i)
        /*0098*/ 	.word	0x00000000


	//----- nvinfo : EIATTR_REGCOUNT
	.align		4
.L_25:
        /*009c*/ 	.byte	0x04, 0x2f
        /*009e*/ 	.short	(.L_27 - .L_26)
	.align		4
.L_26:
        /*00a0*/ 	.word	index@(_Z17simulate_version4diidPdS_S_i)
        /*00a4*/ 	.word	0x0000001e


	//----- nvinfo : EIATTR_FRAME_SIZE
	.align		4
.L_27:
        /*00a8*/ 	.byte	0x04, 0x11
        /*00aa*/ 	.short	(.L_29 - .L_28)
	.align		4
.L_28:
        /*00ac*/ 	.word	index@($__internal_1_$__cuda_sm20_div_rn_f64_full)
        /*00b0*/ 	.word	0x00000000


	//----- nvinfo : EIATTR_FRAME_SIZE
	.align		4
.L_29:
        /*00b4*/ 	.byte	0x04, 0x11
        /*00b6*/ 	.short	(.L_31 - .L_30)
	.align		4
.L_30:
        /*00b8*/ 	.word	index@(_Z17simulate_version4diidPdS_S_i)
        /*00bc*/ 	.word	0x00000000


	//----- nvinfo : EIATTR_REGCOUNT
	.align		4
.L_31:
        /*00c0*/ 	.byte	0x04, 0x2f
        /*00c2*/ 	.short	(.L_33 - .L_32)
	.align		4
.L_32:
        /*00c4*/ 	.word	index@(_Z17simulate_version5diidPdS_S_i)
        /*00c8*/ 	.word	0x00000030


	//----- nvinfo : EIATTR_FRAME_SIZE
	.align		4
.L_33:
        /*00cc*/ 	.byte	0x04, 0x11
        /*00ce*/ 	.short	(.L_35 - .L_34)
	.align		4
.L_34:
        /*00d0*/ 	.word	index@($__internal_0_$__cuda_sm20_div_rn_f64_full)
        /*00d4*/ 	.word	0x00000000


	//----- nvinfo : EIATTR_FRAME_SIZE
	.align		4
.L_35:
        /*00d8*/ 	.byte	0x04, 0x11
        /*00da*/ 	.short	(.L_37 - .L_36)
	.align		4
.L_36:
        /*00dc*/ 	.word	index@(_Z17simulate_version5diidPdS_S_i)
        /*00e0*/ 	.word	0x00000000


	//----- nvinfo : EIATTR_MIN_STACK_SIZE
	.align		4
.L_37:
        /*00e4*/ 	.byte	0x04, 0x12
        /*00e6*/ 	.short	(.L_39 - .L_38)
	.align		4
.L_38:
        /*00e8*/ 	.word	index@(_Z17simulate_version5diidPdS_S_i)
        /*00ec*/ 	.word	0x00000000


	//----- nvinfo : EIATTR_MIN_STACK_SIZE
	.align		4
.L_39:
        /*00f0*/ 	.byte	0x04, 0x12
        /*00f2*/ 	.short	(.L_41 - .L_40)
	.align		4
.L_40:
        /*00f4*/ 	.word	index@(_Z17simulate_version4diidPdS_S_i)
        /*00f8*/ 	.word	0x00000000


	//----- nvinfo : EIATTR_MIN_STACK_SIZE
	.align		4
.L_41:
        /*00fc*/ 	.byte	0x04, 0x12
        /*00fe*/ 	.short	(.L_43 - .L_42)
	.align		4
.L_42:
        /*0100*/ 	.word	index@(_Z17simulate_version3diidPdS_S_i)
        /*0104*/ 	.word	0x00000000


	//----- nvinfo : EIATTR_MIN_STACK_SIZE
	.align		4
.L_43:
        /*0108*/ 	.byte	0x04, 0x12
        /*010a*/ 	.short	(.L_45 - .L_44)
	.align		4
.L_44:
        /*010c*/ 	.word	index@(_Z17simulate_version2diidPdS_S_i)
        /*0110*/ 	.word	0x00000000


	//----- nvinfo : EIATTR_MIN_STACK_SIZE
	.align		4
.L_45:
        /*0114*/ 	.byte	0x04, 0x12
        /*0116*/ 	.short	(.L_47 - .L_46)
	.align		4
.L_46:
        /*0118*/ 	.word	index@(_Z21simulate_version1_ODEdiidPdS_S_i)
        /*011c*/ 	.word	0x00000000


	//----- nvinfo : EIATTR_MIN_STACK_SIZE
	.align		4
.L_47:
        /*0120*/ 	.byte	0x04, 0x12
        /*0122*/ 	.short	(.L_49 - .L_48)
	.align		4
.L_48:
        /*0124*/ 	.word	index@(_Z21simulate_version1_PDEdiidPdS_S_i)
        /*0128*/ 	.word	0x00000000


	//----- nvinfo : EIATTR_MIN_STACK_SIZE
	.align		4
.L_49:
        /*012c*/ 	.byte	0x04, 0x12
        /*012e*/ 	.short	(.L_51 - .L_50)
	.align		4
.L_50:
        /*0130*/ 	.word	index@(_Z12mirrorkernelPdiii)
        /*0134*/ 	.word	0x00000000
.L_51:


//--------------------- .nv.compat                --------------------------
	.section	.nv.compat,"",@"SHT_CUDA_COMPAT_INFO"
	.align	4
        /*0000*/ 	.byte	0x02, 0x09, 0x00, 0x00, 0x02, 0x02, 0x01, 0x00, 0x02, 0x05, 0x05, 0x00, 0x03, 0x07, 0x01, 0x01
        /*0010*/ 	.byte	0x02, 0x03, 0x00, 0x00, 0x02, 0x06, 0x01, 0x00, 0x04, 0x0b, 0x08, 0x00, 0x01, 0x00, 0x00, 0x00
        /*0020*/ 	.byte	0x00, 0x00, 0x00, 0x00


//--------------------- .nv.info._Z17simulate_version5diidPdS_S_i --------------------------
	.section	.nv.info._Z17simulate_version5diidPdS_S_i,"",@"SHT_CUDA_INFO"
	.sectionflags	@""
	.align	4


	//----- nvinfo : EIATTR_CUDA_API_VERSION
	.align		4
        /*0000*/ 	.byte	0x04, 0x37
        /*0002*/ 	.short	(.L_53 - .L_52)
.L_52:
        /*0004*/ 	.word	0x00000082


	//----- nvinfo : EIATTR_KPARAM_INFO
	.align		4
.L_53:
        /*0008*/ 	.byte	0x04, 0x17
        /*000a*/ 	.short	(.L_55 - .L_54)
.L_54:
        /*000c*/ 	.word	0x00000000
        /*0010*/ 	.short	0x0007
        /*0012*/ 	.short	0x0030
        /*0014*/ 	.byte	0x00, 0xf0, 0x11, 0x00


	//----- nvinfo : EIATTR_KPARAM_INFO
	.align		4
.L_55:
        /*0018*/ 	.byte	0x04, 0x17
        /*001a*/ 	.short	(.L_57 - .L_56)
.L_56:
        /*001c*/ 	.word	0x00000000
        /*0020*/ 	.short	0x0006
        /*0022*/ 	.short	0x0028
        /*0024*/ 	.byte	0x00, 0xf5, 0x21, 0x00


	//----- nvinfo : EIATTR_KPARAM_INFO
	.align		4
.L_57:
        /*0028*/ 	.byte	0x04, 0x17
        /*002a*/ 	.short	(.L_59 - .L_58)
.L_58:
        /*002c*/ 	.word	0x00000000
        /*0030*/ 	.short	0x0005
        /*0032*/ 	.short	0x0020
        /*0034*/ 	.byte	0x00, 0xf5, 0x21, 0x00


	//----- nvinfo : EIATTR_KPARAM_INFO
	.align		4
.L_59:
        /*0038*/ 	.byte	0x04, 0x17
        /*003a*/ 	.short	(.L_61 - .L_60)
.L_60:
        /*003c*/ 	.word	0x00000000
        /*0040*/ 	.short	0x0004
        /*0042*/ 	.short	0x0018
        /*0044*/ 	.byte	0x00, 0xf5, 0x21, 0x00


	//----- nvinfo : EIATTR_KPARAM_INFO
	.align		4
.L_61:
        /*0048*/ 	.byte	0x04, 0x17
        /*004a*/ 	.short	(.L_63 - .L_62)
.L_62:
        /*004c*/ 	.word	0x00000000
        /*0050*/ 	.short	0x0003
        /*0052*/ 	.short	0x0010
        /*0054*/ 	.byte	0x00, 0xf0, 0x21, 0x00


	//----- nvinfo : EIATTR_KPARAM_INFO
	.align		4
.L_63:
        /*0058*/ 	.byte	0x04, 0x17
        /*005a*/ 	.short	(.L_65 - .L_64)
.L_64:
        /*005c*/ 	.word	0x00000000
        /*0060*/ 	.short	0x0002
        /*0062*/ 	.short	0x000c
        /*0064*/ 	.byte	0x00, 0xf0, 0x11, 0x00


	//----- nvinfo : EIATTR_KPARAM_INFO
	.align		4
.L_65:
        /*0068*/ 	.byte	0x04, 0x17
        /*006a*/ 	.short	(.L_67 - .L_66)
.L_66:
        /*006c*/ 	.word	0x00000000
        /*0070*/ 	.short	0x0001
        /*0072*/ 	.short	0x0008
        /*0074*/ 	.byte	0x00, 0xf0, 0x11, 0x00


	//----- nvinfo : EIATTR_KPARAM_INFO
	.align		4
.L_67:
        /*0078*/ 	.byte	0x04, 0x17
        /*007a*/ 	.short	(.L_69 - .L_68)
.L_68:
        /*007c*/ 	.word	0x00000000
        /*0080*/ 	.short	0x0000
        /*0082*/ 	.short	0x0000
        /*0084*/ 	.byte	0x00, 0xf0, 0x21, 0x00


	//----- nvinfo : EIATTR_SPARSE_MMA_MASK
	.align		4
.L_69:
        /*0088*/ 	.byte	0x03, 0x50
        /*008a*/ 	.short	0x0000


	//----- nvinfo : EIATTR_MAXREG_COUNT
	.align		4
        /*008c*/ 	.byte	0x03, 0x1b
        /*008e*/ 	.short	0x00ff


	//----- nvinfo : EIATTR_NUM_BARRIERS
	.align		4
        /*0090*/ 	.byte	0x02, 0x4c
        /*0092*/ 	.byte	0x01
	.zero		1


	//----- nvinfo : EIATTR_MERCURY_ISA_VERSION
	.align		4
        /*0094*/ 	.byte	0x03, 0x5f
        /*0096*/ 	.short	0x0101


	//----- nvinfo : EIATTR_VRC_CTA_INIT_COUNT
	.align		4
        /*0098*/ 	.byte	0x02, 0x4a
	.zero		1
	.zero		1


	//----- nvinfo : EIATTR_EXIT_INSTR_OFFSETS
	.align		4
        /*009c*/ 	.byte	0x04, 0x1c
        /*009e*/ 	.short	(.L_71 - .L_70)


	//   ....[0]....
.L_70:
        /*00a0*/ 	.word	0x000007f0


	//----- nvinfo : EIATTR_CRS_STACK_SIZE
	.align		4
.L_71:
        /*00a4*/ 	.byte	0x04, 0x1e
        /*00a6*/ 	.short	(.L_73 - .L_72)
.L_72:
        /*00a8*/ 	.word	0x00000000


	//----- nvinfo : EIATTR_CBANK_PARAM_SIZE
	.align		4
.L_73:
        /*00ac*/ 	.byte	0x03, 0x19
        /*00ae*/ 	.short	0x0034


	//----- nvinfo : EIATTR_PARAM_CBANK
	.align		4
        /*00b0*/ 	.byte	0x04, 0x0a
        /*00b2*/ 	.short	(.L_75 - .L_74)
	.align		4
.L_74:
        /*00b4*/ 	.word	index@(.nv.constant0._Z17simulate_version5diidPdS_S_i)
        /*00b8*/ 	.short	0x0380
        /*00ba*/ 	.short	0x0034


	//----- nvinfo : EIATTR_SW_WAR
	.align		4
.L_75:
        /*00bc*/ 	.byte	0x04, 0x36
        /*00be*/ 	.short	(.L_77 - .L_76)
.L_76:
        /*00c0*/ 	.word	0x00000008
.L_77:


//--------------------- .nv.info._Z17simulate_version4diidPdS_S_i --------------------------
	.section	.nv.info._Z17simulate_version4diidPdS_S_i,"",@"SHT_CUDA_INFO"
	.sectionflags	@""
	.align	4


	//----- nvinfo : EIATTR_CUDA_API_VERSION
	.align		4
        /*0000*/ 	.byte	0x04, 0x37
        /*0002*/ 	.short	(.L_79 - .L_78)
.L_78:
        /*0004*/ 	.word	0x00000082


	//----- nvinfo : EIATTR_KPARAM_INFO
	.align		4
.L_79:
        /*0008*/ 	.byte	0x04, 0x17
        /*000a*/ 	.short	(.L_81 - .L_80)
.L_80:
        /*000c*/ 	.word	0x00000000
        /*0010*/ 	.short	0x0007
        /*0012*/ 	.short	0x0030
        /*0014*/ 	.byte	0x00, 0xf0, 0x11, 0x00


	//----- nvinfo : EIATTR_KPARAM_INFO
	.align		4
.L_81:
        /*0018*/ 	.byte	0x04, 0x17
        /*001a*/ 	.short	(.L_83 - .L_82)
.L_82:
        /*001c*/ 	.word	0x00000000
        /*0020*/ 	.short	0x0006
        /*0022*/ 	.short	0x0028
        /*0024*/ 	.byte	0x00, 0xf5, 0x21, 0x00


	//----- nvinfo : EIATTR_KPARAM_INFO
	.align		4
.L_83:
        /*0028*/ 	.byte	0x04, 0x17
        /*002a*/ 	.short	(.L_85 - .L_84)
.L_84:
        /*002c*/ 	.word	0x00000000
        /*0030*/ 	.short	0x0005
        /*0032*/ 	.short	0x0020
        /*0034*/ 	.byte	0x00, 0xf5, 0x21, 0x00


	//----- nvinfo : EIATTR_KPARAM_INFO
	.align		4
.L_85:
        /*0038*/ 	.byte	0x04, 0x17
        /*003a*/ 	.short	(.L_87 - .L_86)
.L_86:
        /*003c*/ 	.word	0x00000000
        /*0040*/ 	.short	0x0004
        /*0042*/ 	.short	0x0018
        /*0044*/ 	.byte	0x00, 0xf5, 0x21, 0x00


	//----- nvinfo : EIATTR_KPARAM_INFO
	.align		4
.L_87:
        /*0048*/ 	.byte	0x04, 0x17
        /*004a*/ 	.short	(.L_89 - .L_88)
.L_88:
        /*004c*/ 	.word	0x00000000
        /*0050*/ 	.short	0x0003
        /*0052*/ 	.short	0x0010
        /*0054*/ 	.byte	0x00, 0xf0, 0x21, 0x00


	//----- nvinfo : EIATTR_KPARAM_INFO
	.align		4
.L_89:
        /*0058*/ 	.byte	0x04, 0x17
        /*005a*/ 	.short	(.L_91 - .L_90)
.L_90:
        /*005c*/ 	.word	0x00000000
        /*0060*/ 	.short	0x0002
        /*0062*/ 	.short	0x000c
        /*0064*/ 	.byte	0x00, 0xf0, 0x11, 0x00


	//----- nvinfo : EIATTR_KPARAM_INFO
	.align		4
.L_91:
        /*0068*/ 	.byte	0x04, 0x17
        /*006a*/ 	.short	(.L_93 - .L_92)
.L_92:
        /*006c*/ 	.word	0x00000000
        /*0070*/ 	.short	0x0001
        /*0072*/ 	.short	0x0008
        /*0074*/ 	.byte	0x00, 0xf0, 0x11, 0x00


	//----- nvinfo : EIATTR_KPARAM_INFO
	.align		4
.L_93:
        /*0078*/ 	.byte	0x04, 0x17
        /*007a*/ 	.short	(.L_95 - .L_94)
.L_94:
        /*007c*/ 	.word	0x00000000
        /*0080*/ 	.short	0x0000
        /*0082*/ 	.short	0x0000
        /*0084*/ 	.byte	0x00, 0xf0, 0x21, 0x00


	//----- nvinfo : EIATTR_SPARSE_MMA_MASK
	.align		4
.L_95:
        /*0088*/ 	.byte	0x03, 0x50
        /*008a*/ 	.short	0x0000


	//----- nvinfo : EIATTR_MAXREG_COUNT
	.align		4
        /*008c*/ 	.byte	0x03, 0x1b
        /*008e*/ 	.short	0x00ff


	//----- nvinfo : EIATTR_NUM_BARRIERS
	.align		4
        /*0090*/ 	.byte	0x02, 0x4c
        /*0092*/ 	.byte	0x01
	.zero		1


	//----- nvinfo : EIATTR_MERCURY_ISA_VERSION
	.align		4
        /*0094*/ 	.byte	0x03, 0x5f
        /*0096*/ 	.short	0x0101


	//----- nvinfo : EIATTR_VRC_CTA_INIT_COUNT
	.align		4
        /*0098*/ 	.byte	0x02, 0x4a
	.zero		1
	.zero		1


	//----- nvinfo : EIATTR_EXIT_INSTR_OFFSETS
	.align		4
        /*009c*/ 	.byte	0x04, 0x1c
        /*009e*/ 	.short	(.L_97 - .L_96)


	//   ....[0]....
.L_96:
        /*00a0*/ 	.word	0x00000370


	//   ....[1]....
        /*00a4*/ 	.word	0x000007c0


	//----- nvinfo : EIATTR_CRS_STACK_SIZE
	.align		4
.L_97:
        /*00a8*/ 	.byte	0x04, 0x1e
        /*00aa*/ 	.short	(.L_99 - .L_98)
.L_98:
        /*00ac*/ 	.word	0x00000000


	//----- nvinfo : EIATTR_CBANK_PARAM_SIZE
	.align		4
.L_99:
        /*00b0*/ 	.byte	0x03, 0x19
        /*00b2*/ 	.short	0x0034


	//----- nvinfo : EIATTR_PARAM_CBANK
	.align		4
        /*00b4*/ 	.byte	0x04, 0x0a
        /*00b6*/ 	.short	(.L_101 - .L_100)
	.align		4
.L_100:
        /*00b8*/ 	.word	index@(.nv.constant0._Z17simulate_version4diidPdS_S_i)
        /*00bc*/ 	.short	0x0380
        /*00be*/ 	.short	0x0034


	//----- nvinfo : EIATTR_SW_WAR
	.align		4
.L_101:
        /*00c0*/ 	.byte	0x04, 0x36
        /*00c2*/ 	.short	(.L_103 - .L_102)
.L_102:
        /*00c4*/ 	.word	0x00000008
.L_103:


//--------------------- .nv.info._Z17simulate_version3diidPdS_S_i --------------------------
	.section	.nv.info._Z17simulate_version3diidPdS_S_i,"",@"SHT_CUDA_INFO"
	.sectionflags	@""
	.align	4


	//----- nvinfo : EIATTR_CUDA_API_VERSION
	.align		4
        /*0000*/ 	.byte	0x04, 0x37
        /*0002*/ 	.short	(.L_105 - .L_104)
.L_104:
        /*0004*/ 	.word	0x00000082


	//----- nvinfo : EIATTR_KPARAM_INFO
	.align		4
.L_105:
        /*0008*/ 	.byte	0x04, 0x17
        /*000a*/ 	.short	(.L_107 - .L_106)
.L_106:
        /*000c*/ 	.word	0x00000000
        /*0010*/ 	.short	0x0007
        /*0012*/ 	.short	0x0030
        /*0014*/ 	.byte	0x00, 0xf0, 0x11, 0x00


	//----- nvinfo : EIATTR_KPARAM_INFO
	.align		4
.L_107:
        /*0018*/ 	.byte	0x04, 0x17
        /*001a*/ 	.short	(.L_109 - .L_108)
.L_108:
        /*001c*/ 	.word	0x00000000
        /*0020*/ 	.short	0x0006
        /*0022*/ 	.short	0x0028
        /*0024*/ 	.byte	0x00, 0xf5, 0x21, 0x00


	//----- nvinfo : EIATTR_KPARAM_INFO
	.align		4
.L_109:
        /*0028*/ 	.byte	0x04, 0x17
        /*002a*/ 	.short	(.L_111 - .L_110)
.L_110:
        /*002c*/ 	.word	0x00000000
        /*0030*/ 	.short	0x0005
        /*0032*/ 	.short	0x0020
        /*0034*/ 	.byte	0x00, 0xf5, 0x21, 0x00


	//----- nvinfo : EIATTR_KPARAM_INFO
	.align		4
.L_111:
        /*0038*/ 	.byte	0x04, 0x17
        /*003a*/ 	.short	(.L_113 - .L_112)
.L_112:
        /*003c*/ 	.word	0x00000000
        /*0040*/ 	.short	0x0004
        /*0042*/ 	.short	0x0018
        /*0044*/ 	.byte	0x00, 0xf5, 0x21, 0x00


	//----- nvinfo : EIATTR_KPARAM_INFO
	.align		4
.L_113:
        /*0048*/ 	.byte	0x04, 0x17
        /*004a*/ 	.short	(.L_115 - .L_114)
.L_114:
        /*004c*/ 	.word	0x00000000
        /*0050*/ 	.short	0x0003
        /*0052*/ 	.short	0x0010
        /*0054*/ 	.byte	0x00, 0xf0, 0x21, 0x00


	//----- nvinfo : EIATTR_KPARAM_INFO
	.align		4
.L_115:
        /*0058*/ 	.byte	0x04, 0x17
        /*005a*/ 	.short	(.L_117 - .L_116)
.L_116:
        /*005c*/ 	.word	0x00000000
        /*0060*/ 	.short	0x0002
        /*0062*/ 	.short	0x000c
        /*0064*/ 	.byte	0x00, 0xf0, 0x11, 0x00


	//----- nvinfo : EIATTR_KPARAM_INFO
	.align		4
.L_117:
        /*0068*/ 	.byte	0x04, 0x17
        /*006a*/ 	.short	(.L_119 - .L_118)
.L_118:
        /*006c*/ 	.word	0x00000000
        /*0070*/ 	.short	0x0001
        /*0072*/ 	.short	0x0008
        /*0074*/ 	.byte	0x00, 0xf0, 0x11, 0x00


	//----- nvinfo : EIATTR_KPARAM_INFO
	.align		4
.L_119:
        /*0078*/ 	.byte	0x04, 0x17
        /*007a*/ 	.short	(.L_121 - .L_120)
.L_120:
        /*007c*/ 	.word	0x00000000
        /*0080*/ 	.short	0x0000
        /*0082*/ 	.short	0x0000
        /*0084*/ 	.byte	0x00, 0xf0, 0x21, 0x00


	//----- nvinfo : EIATTR_SPARSE_MMA_MASK
	.align		4
.L_121:
        /*0088*/ 	.byte	0x03, 0x50
        /*008a*/ 	.short	0x0000


	//----- nvinfo : EIATTR_MAXREG_COUNT
	.align		4
        /*008c*/ 	.byte	0x03, 0x1b
        /*008e*/ 	.short	0x00ff


	//----- nvinfo : EIATTR_MERCURY_ISA_VERSION
	.align		4
        /*0090*/ 	.byte	0x03, 0x5f
        /*0092*/ 	.short	0x0101


	//----- nvinfo : EIATTR_VRC_CTA_INIT_COUNT
	.align		4
        /*0094*/ 	.byte	0x02, 0x4a
	.zero		1
	.zero		1


	//----- nvinfo : EIATTR_EXIT_INSTR_OFFSETS
	.align		4
        /*0098*/ 	.byte	0x04, 0x1c
        /*009a*/ 	.short	(.L_123 - .L_122)


	//   ....[0]....
.L_122:
        /*009c*/ 	.word	0x000000e0


	//   ....[1]....
        /*00a0*/ 	.word	0x000005b0


	//----- nvinfo : EIATTR_CRS_STACK_SIZE
	.align		4
.L_123:
        /*00a4*/ 	.byte	0x04, 0x1e
        /*00a6*/ 	.short	(.L_125 - .L_124)
.L_124:
        /*00a8*/ 	.word	0x00000000


	//----- nvinfo : EIATTR_CBANK_PARAM_SIZE
	.align		4
.L_125:
        /*00ac*/ 	.byte	0x03, 0x19
        /*00ae*/ 	.short	0x0034


	//----- nvinfo : EIATTR_PARAM_CBANK
	.align		4
        /*00b0*/ 	.byte	0x04, 0x0a
        /*00b2*/ 	.short	(.L_127 - .L_126)
	.align		4
.L_126:
        /*00b4*/ 	.word	index@(.nv.constant0._Z17simulate_version3diidPdS_S_i)
        /*00b8*/ 	.short	0x0380
        /*00ba*/ 	.short	0x0034


	//----- nvinfo : EIATTR_SW_WAR
	.align		4
.L_127:
        /*00bc*/ 	.byte	0x04, 0x36
        /*00be*/ 	.short	(.L_129 - .L_128)
.L_128:
        /*00c0*/ 	.word	0x00000008
.L_129:


//--------------------- .nv.info._Z17simulate_version2diidPdS_S_i --------------------------
	.section	.nv.info._Z17simulate_version2diidPdS_S_i,"",@"SHT_CUDA_INFO"
	.sectionflags	@""
	.align	4


	//----- nvinfo : EIATTR_CUDA_API_VERSION
	.align		4
        /*0000*/ 	.byte	0x04, 0x37
        /*0002*/ 	.short	(.L_131 - .L_130)
.L_130:
        /*0004*/ 	.word	0x00000082


	//----- nvinfo : EIATTR_KPARAM_INFO
	.align		4
.L_131:
        /*0008*/ 	.byte	0x04, 0x17
        /*000a*/ 	.short	(.L_133 - .L_132)
.L_132:
        /*000c*/ 	.word	0x00000000
        /*0010*/ 	.short	0x0007
        /*0012*/ 	.short	0x0030
        /*0014*/ 	.byte	0x00, 0xf0, 0x11, 0x00


	//----- nvinfo : EIATTR_KPARAM_INFO
	.align		4
.L_133:
        /*0018*/ 	.byte	0x04, 0x17
        /*001a*/ 	.short	(.L_135 - .L_134)
.L_134:
        /*001c*/ 	.word	0x00000000
        /*0020*/ 	.short	0x0006
        /*0022*/ 	.short	0x0028
        /*0024*/ 	.byte	0x00, 0xf5, 0x21, 0x00


	//----- nvinfo : EIATTR_KPARAM_INFO
	.align		4
.L_135:
        /*0028*/ 	.byte	0x04, 0x17
        /*002a*/ 	.short	(.L_137 - .L_136)
.L_136:
        /*002c*/ 	.word	0x00000000
        /*0030*/ 	.short	0x0005
        /*0032*/ 	.short	0x0020
        /*0034*/ 	.byte	0x00, 0xf5, 0x21, 0x00


	//----- nvinfo : EIATTR_KPARAM_INFO
	.align		4
.L_137:
        /*0038*/ 	.byte	0x04, 0x17
        /*003a*/ 	.short	(.L_139 - .L_138)
.L_138:
        /*003c*/ 	.word	0x00000000
        /*0040*/ 	.short	0x0004
        /*0042*/ 	.short	0x0018
        /*0044*/ 	.byte	0x00, 0xf5, 0x21, 0x00


	//----- nvinfo : EIATTR_KPARAM_INFO
	.align		4
.L_139:
        /*0048*/ 	.byte	0x04, 0x17
        /*004a*/ 	.short	(.L_141 - .L_140)
.L_140:
        /*004c*/ 	.word	0x00000000
        /*0050*/ 	.short	0x0003
        /*0052*/ 	.short	0x0010
        /*0054*/ 	.byte	0x00, 0xf0, 0x21, 0x00


	//----- nvinfo : EIATTR_KPARAM_INFO
	.align		4
.L_141:
        /*0058*/ 	.byte	0x04, 0x17
        /*005a*/ 	.short	(.L_143 - .L_142)
.L_142:
        /*005c*/ 	.word	0x00000000
        /*0060*/ 	.short	0x0002
        /*0062*/ 	.short	0x000c
        /*0064*/ 	.byte	0x00, 0xf0, 0x11, 0x00


	//----- nvinfo : EIATTR_KPARAM_INFO
	.align		4
.L_143:
        /*0068*/ 	.byte	0x04, 0x17
        /*006a*/ 	.short	(.L_145 - .L_144)
.L_144:
        /*006c*/ 	.word	0x00000000
        /*0070*/ 	.short	0x0001
        /*0072*/ 	.short	0x0008
        /*0074*/ 	.byte	0x00, 0xf0, 0x11, 0x00


	//----- nvinfo : EIATTR_KPARAM_INFO
	.align		4
.L_145:
        /*0078*/ 	.byte	0x04, 0x17
        /*007a*/ 	.short	(.L_147 - .L_146)
.L_146:
        /*007c*/ 	.word	0x00000000
        /*0080*/ 	.short	0x0000
        /*0082*/ 	.short	0x0000
        /*0084*/ 	.byte	0x00, 0xf0, 0x21, 0x00


	//----- nvinfo : EIATTR_SPARSE_MMA_MASK
	.align		4
.L_147:
        /*0088*/ 	.byte	0x03, 0x50
        /*008a*/ 	.short	0x0000


	//----- nvinfo : EIATTR_MAXREG_COUNT
	.align		4
        /*008c*/ 	.byte	0x03, 0x1b
        /*008e*/ 	.short	0x00ff


	//----- nvinfo : EIATTR_MERCURY_ISA_VERSION
	.align		4
        /*0090*/ 	.byte	0x03, 0x5f
        /*0092*/ 	.short	0x0101


	//----- nvinfo : EIATTR_VRC_CTA_INIT_COUNT
	.align		4
        /*0094*/ 	.byte	0x02, 0x4a
	.zero		1
	.zero		1


	//----- nvinfo : EIATTR_EXIT_INSTR_OFFSETS
	.align		4
        /*0098*/ 	.byte	0x04, 0x1c
        /*009a*/ 	.short	(.L_149 - .L_148)


	//   ....[0]....
.L_148:
        /*009c*/ 	.word	0x000000e0


	//   ....[1]....
        /*00a0*/ 	.word	0x000005f0


	//----- nvinfo : EIATTR_CRS_STACK_SIZE
	.align		4
.L_149:
        /*00a4*/ 	.byte	0x04, 0x1e
        /*00a6*/ 	.short	(.L_151 - .L_150)
.L_150:
        /*00a8*/ 	.word	0x00000000


	//----- nvinfo : EIATTR_CBANK_PARAM_SIZE
	.align		4
.L_151:
        /*00ac*/ 	.byte	0x03, 0x19
        /*00ae*/ 	.short	0x0034


	//----- nvinfo : EIATTR_PARAM_CBANK
	.align		4
        /*00b0*/ 	.byte	0x04, 0x0a
        /*00b2*/ 	.short	(.L_153 - .L_152)
	.align		4
.L_152:
        /*00b4*/ 	.word	index@(.nv.constant0._Z17simulate_version2diidPdS_S_i)
        /*00b8*/ 	.short	0x0380
        /*00ba*/ 	.short	0x0034


	//----- nvinfo : EIATTR_SW_WAR
	.align		4
.L_153:
        /*00bc*/ 	.byte	0x04, 0x36
        /*00be*/ 	.short	(.L_155 - .L_154)
.L_154:
        /*00c0*/ 	.word	0x00000008
.L_155:


//--------------------- .nv.info._Z21simulate_version1_ODEdiidPdS_S_i --------------------------
	.section	.nv.info._Z21simulate_version1_ODEdiidPdS_S_i,"",@"SHT_CUDA_INFO"
	.sectionflags	@""
	.align	4


	//----- nvinfo : EIATTR_CUDA_API_VERSION
	.align		4
        /*0000*/ 	.byte	0x04, 0x37
        /*0002*/ 	.short	(.L_157 - .L_156)
.L_156:
        /*0004*/ 	.word	0x00000082


	//----- nvinfo : EIATTR_KPARAM_INFO
	.align		4
.L_157:
        /*0008*/ 	.byte	0x04, 0x17
        /*000a*/ 	.short	(.L_159 - .L_158)
.L_158:
        /*000c*/ 	.word	0x00000000
        /*0010*/ 	.short	0x0007
        /*0012*/ 	.short	0x0030
        /*0014*/ 	.byte	0x00, 0xf0, 0x11, 0x00


	//----- nvinfo : EIATTR_KPARAM_INFO
	.align		4
.L_159:
        /*0018*/ 	.byte	0x04, 0x17
        /*001a*/ 	.short	(.L_161 - .L_160)
.L_160:
        /*001c*/ 	.word	0x00000000
        /*0020*/ 	.short	0x0006
        /*0022*/ 	.short	0x0028
        /*0024*/ 	.byte	0x00, 0xf5, 0x21, 0x00


	//----- nvinfo : EIATTR_KPARAM_INFO
	.align		4
.L_161:
        /*0028*/ 	.byte	0x04, 0x17
        /*002a*/ 	.short	(.L_163 - .L_162)
.L_162:
        /*002c*/ 	.word	0x00000000
        /*0030*/ 	.short	0x0005
        /*0032*/ 	.short	0x0020
        /*0034*/ 	.byte	0x00, 0xf5, 0x21, 0x00


	//----- nvinfo : EIATTR_KPARAM_INFO
	.align		4
.L_163:
        /*0038*/ 	.byte	0x04, 0x17
        /*003a*/ 	.short	(.L_165 - .L_164)
.L_164:
        /*003c*/ 	.word	0x00000000
        /*0040*/ 	.short	0x0004
        /*0042*/ 	.short	0x0018
        /*0044*/ 	.byte	0x00, 0xf5, 0x21, 0x00


	//----- nvinfo : EIATTR_KPARAM_INFO
	.align		4
.L_165:
        /*0048*/ 	.byte	0x04, 0x17
        /*004a*/ 	.short	(.L_167 - .L_166)
.L_166:
        /*004c*/ 	.word	0x00000000
        /*0050*/ 	.short	0x0003
        /*0052*/ 	.short	0x0010
        /*0054*/ 	.byte	0x00, 0xf0, 0x21, 0x00


	//----- nvinfo : EIATTR_KPARAM_INFO
	.align		4
.L_167:
        /*0058*/ 	.byte	0x04, 0x17
        /*005a*/ 	.short	(.L_169 - .L_168)
.L_168:
        /*005c*/ 	.word	0x00000000
        /*0060*/ 	.short	0x0002
        /*0062*/ 	.short	0x000c
        /*0064*/ 	.byte	0x00, 0xf0, 0x11, 0x00


	//----- nvinfo : EIATTR_KPARAM_INFO
	.align		4
.L_169:
        /*0068*/ 	.byte	0x04, 0x17
        /*006a*/ 	.short	(.L_171 - .L_170)
.L_170:
        /*006c*/ 	.word	0x00000000
        /*0070*/ 	.short	0x0001
        /*0072*/ 	.short	0x0008
        /*0074*/ 	.byte	0x00, 0xf0, 0x11, 0x00


	//----- nvinfo : EIATTR_KPARAM_INFO
	.align		4
.L_171:
        /*0078*/ 	.byte	0x04, 0x17
        /*007a*/ 	.short	(.L_173 - .L_172)
.L_172:
        /*007c*/ 	.word	0x00000000
        /*0080*/ 	.short	0x0000
        /*0082*/ 	.short	0x0000
        /*0084*/ 	.byte	0x00, 0xf0, 0x21, 0x00


	//----- nvinfo : EIATTR_SPARSE_MMA_MASK
	.align		4
.L_173:
        /*0088*/ 	.byte	0x03, 0x50
        /*008a*/ 	.short	0x0000


	//----- nvinfo : EIATTR_MAXREG_COUNT
	.align		4
        /*008c*/ 	.byte	0x03, 0x1b
        /*008e*/ 	.short	0x00ff


	//----- nvinfo : EIATTR_MERCURY_ISA_VERSION
	.align		4
        /*0090*/ 	.byte	0x03, 0x5f
        /*0092*/ 	.short	0x0101


	//----- nvinfo : EIATTR_VRC_CTA_INIT_COUNT
	.align		4
        /*0094*/ 	.byte	0x02, 0x4a
	.zero		1
	.zero		1


	//----- nvinfo : EIATTR_EXIT_INSTR_OFFSETS
	.align		4
        /*0098*/ 	.byte	0x04, 0x1c
        /*009a*/ 	.short	(.L_175 - .L_174)


	//   ....[0]....
.L_174:
        /*009c*/ 	.word	0x000000f0


	//   ....[1]....
        /*00a0*/ 	.word	0x000004c0


	//----- nvinfo : EIATTR_CRS_STACK_SIZE
	.align		4
.L_175:
        /*00a4*/ 	.byte	0x04, 0x1e
        /*00a6*/ 	.short	(.L_177 - .L_176)
.L_176:
        /*00a8*/ 	.word	0x00000000


	//----- nvinfo : EIATTR_CBANK_PARAM_SIZE
	.align		4
.L_177:
        /*00ac*/ 	.byte	0x03, 0x19
        /*00ae*/ 	.short	0x0034


	//----- nvinfo : EIATTR_PARAM_CBANK
	.align		4
        /*00b0*/ 	.byte	0x04, 0x0a
        /*00b2*/ 	.short	(.L_179 - .L_178)
	.align		4
.L_178:
        /*00b4*/ 	.word	index@(.nv.constant0._Z21simulate_version1_ODEdiidPdS_S_i)
        /*00b8*/ 	.short	0x0380
        /*00ba*/ 	.short	0x0034


	//----- nvinfo : EIATTR_SW_WAR
	.align		4
.L_179:
        /*00bc*/ 	.byte	0x04, 0x36
        /*00be*/ 	.short	(.L_181 - .L_180)
.L_180:
        /*00c0*/ 	.word	0x00000008
.L_181:


//--------------------- .nv.info._Z21simulate_version1_PDEdiidPdS_S_i --------------------------
	.section	.nv.info._Z21simulate_version1_PDEdiidPdS_S_i,"",@"SHT_CUDA_INFO"
	.sectionflags	@""
	.align	4


	//----- nvinfo : EIATTR_CUDA_API_VERSION
	.align		4
        /*0000*/ 	.byte	0x04, 0x37
        /*0002*/ 	.short	(.L_183 - .L_182)
.L_182:
        /*0004*/ 	.word	0x00000082


	//----- nvinfo : EIATTR_KPARAM_INFO
	.align		4
.L_183:
        /*0008*/ 	.byte	0x04, 0x17
        /*000a*/ 	.short	(.L_185 - .L_184)
.L_184:
        /*000c*/ 	.word	0x00000000
        /*0010*/ 	.short	0x0007
        /*0012*/ 	.short	0x0030
        /*0014*/ 	.byte	0x00, 0xf0, 0x11, 0x00


	//----- nvinfo : EIATTR_KPARAM_INFO
	.align		4
.L_185:
        /*0018*/ 	.byte	0x04, 0x17
        /*001a*/ 	.short	(.L_187 - .L_186)
.L_186:
        /*001c*/ 	.word	0x00000000
        /*0020*/ 	.short	0x0006
        /*0022*/ 	.short	0x0028
        /*0024*/ 	.byte	0x00, 0xf5, 0x21, 0x00


	//----- nvinfo : EIATTR_KPARAM_INFO
	.align		4
.L_187:
        /*0028*/ 	.byte	0x04, 0x17
        /*002a*/ 	.short	(.L_189 - .L_188)
.L_188:
        /*002c*/ 	.word	0x00000000
        /*0030*/ 	.short	0x0005
        /*0032*/ 	.short	0x0020
        /*0034*/ 	.byte	0x00, 0xf5, 0x21, 0x00


	//----- nvinfo : EIATTR_KPARAM_INFO
	.align		4
.L_189:
        /*0038*/ 	.byte	0x04, 0x17
        /*003a*/ 	.short	(.L_191 - .L_190)
.L_190:
        /*003c*/ 	.word	0x00000000
        /*0040*/ 	.short	0x0004
        /*0042*/ 	.short	0x0018
        /*0044*/ 	.byte	0x00, 0xf5, 0x21, 0x00


	//----- nvinfo : EIATTR_KPARAM_INFO
	.align		4
.L_191:
        /*0048*/ 	.byte	0x04, 0x17
        /*004a*/ 	.short	(.L_193 - .L_192)
.L_192:
        /*004c*/ 	.word	0x00000000
        /*0050*/ 	.short	0x0003
        /*0052*/ 	.short	0x0010
        /*0054*/ 	.byte	0x00, 0xf0, 0x21, 0x00


	//----- nvinfo : EIATTR_KPARAM_INFO
	.align		4
.L_193:
        /*0058*/ 	.byte	0x04, 0x17
        /*005a*/ 	.short	(.L_195 - .L_194)
.L_194:
        /*005c*/ 	.word	0x00000000
        /*0060*/ 	.short	0x0002
        /*0062*/ 	.short	0x000c
        /*0064*/ 	.byte	0x00, 0xf0, 0x11, 0x00


	//----- nvinfo : EIATTR_KPARAM_INFO
	.align		4
.L_195:
        /*0068*/ 	.byte	0x04, 0x17
        /*006a*/ 	.short	(.L_197 - .L_196)
.L_196:
        /*006c*/ 	.word	0x00000000
        /*0070*/ 	.short	0x0001
        /*0072*/ 	.short	0x0008
        /*0074*/ 	.byte	0x00, 0xf0, 0x11, 0x00


	//----- nvinfo : EIATTR_KPARAM_INFO
	.align		4
.L_197:
        /*0078*/ 	.byte	0x04, 0x17
        /*007a*/ 	.short	(.L_199 - .L_198)
.L_198:
        /*007c*/ 	.word	0x00000000
        /*0080*/ 	.short	0x0000
        /*0082*/ 	.short	0x0000
        /*0084*/ 	.byte	0x00, 0xf0, 0x21, 0x00


	//----- nvinfo : EIATTR_SPARSE_MMA_MASK
	.align		4
.L_199:
        /*0088*/ 	.byte	0x03, 0x50
        /*008a*/ 	.short	0x0000


	//----- nvinfo : EIATTR_MAXREG_COUNT
	.align		4
        /*008c*/ 	.byte	0x03, 0x1b
        /*008e*/ 	.short	0x00ff


	//----- nvinfo : EIATTR_MERCURY_ISA_VERSION
	.align		4
        /*0090*/ 	.byte	0x03, 0x5f
        /*0092*/ 	.short	0x0101


	//----- nvinfo : EIATTR_VRC_CTA_INIT_COUNT
	.align		4
        /*0094*/ 	.byte	0x02, 0x4a
	.zero		1
	.zero		1


	//----- nvinfo : EIATTR_EXIT_INSTR_OFFSETS
	.align		4
        /*0098*/ 	.byte	0x04, 0x1c
        /*009a*/ 	.short	(.L_201 - .L_200)


	//   ....[0]....
.L_200:
        /*009c*/ 	.word	0x000000e0


	//   ....[1]....
        /*00a0*/ 	.word	0x00000290


	//----- nvinfo : EIATTR_CBANK_PARAM_SIZE
	.align		4
.L_201:
        /*00a4*/ 	.byte	0x03, 0x19
        /*00a6*/ 	.short	0x0034


	//----- nvinfo : EIATTR_PARAM_CBANK
	.align		4
        /*00a8*/ 	.byte	0x04, 0x0a
        /*00aa*/ 	.short	(.L_203 - .L_202)
	.align		4
.L_202:
        /*00ac*/ 	.word	index@(.nv.constant0._Z21simulate_version1_PDEdiidPdS_S_i)
        /*00b0*/ 	.short	0x0380
        /*00b2*/ 	.short	0x0034


	//----- nvinfo : EIATTR_SW_WAR
	.align		4
.L_203:
        /*00b4*/ 	.byte	0x04, 0x36
        /*00b6*/ 	.short	(.L_205 - .L_204)
.L_204:
        /*00b8*/ 	.word	0x00000008
.L_205:


//--------------------- .nv.info._Z12mirrorkernelPdiii --------------------------
	.section	.nv.info._Z12mirrorkernelPdiii,"",@"SHT_CUDA_INFO"
	.sectionflags	@""
	.align	4


	//----- nvinfo : EIATTR_CUDA_API_VERSION
	.align		4
        /*0000*/ 	.byte	0x04, 0x37
        /*0002*/ 	.short	(.L_207 - .L_206)
.L_206:
        /*0004*/ 	.word	0x00000082


	//----- nvinfo : EIATTR_KPARAM_INFO
	.align		4
.L_207:
        /*0008*/ 	.byte	0x04, 0x17
        /*000a*/ 	.short	(.L_209 - .L_208)
.L_208:
        /*000c*/ 	.word	0x00000000
        /*0010*/ 	.short	0x0003
        /*0012*/ 	.short	0x0010
        /*0014*/ 	.byte	0x00, 0xf0, 0x11, 0x00


	//----- nvinfo : EIATTR_KPARAM_INFO
	.align		4
.L_209:
        /*0018*/ 	.byte	0x04, 0x17
        /*001a*/ 	.short	(.L_211 - .L_210)
.L_210:
        /*001c*/ 	.word	0x00000000
        /*0020*/ 	.short	0x0002
        /*0022*/ 	.short	0x000c
        /*0024*/ 	.byte	0x00, 0xf0, 0x11, 0x00


	//----- nvinfo : EIATTR_KPARAM_INFO
	.align		4
.L_211:
        /*0028*/ 	.byte	0x04, 0x17
        /*002a*/ 	.short	(.L_213 - .L_212)
.L_212:
        /*002c*/ 	.word	0x00000000
        /*0030*/ 	.short	0x0001
        /*0032*/ 	.short	0x0008
        /*0034*/ 	.byte	0x00, 0xf0, 0x11, 0x00


	//----- nvinfo : EIATTR_KPARAM_INFO
	.align		4
.L_213:
        /*0038*/ 	.byte	0x04, 0x17
        /*003a*/ 	.short	(.L_215 - .L_214)
.L_214:
        /*003c*/ 	.word	0x00000000
        /*0040*/ 	.short	0x0000
        /*0042*/ 	.short	0x0000
        /*0044*/ 	.byte	0x00, 0xf5, 0x21, 0x00


	//----- nvinfo : EIATTR_SPARSE_MMA_MASK
	.align		4
.L_215:
        /*0048*/ 	.byte	0x03, 0x50
        /*004a*/ 	.short	0x0000


	//----- nvinfo : EIATTR_MAXREG_COUNT
	.align		4
        /*004c*/ 	.byte	0x03, 0x1b
        /*004e*/ 	.short	0x00ff


	//----- nvinfo : EIATTR_MERCURY_ISA_VERSION
	.align		4
        /*0050*/ 	.byte	0x03, 0x5f
        /*0052*/ 	.short	0x0101


	//----- nvinfo : EIATTR_VRC_CTA_INIT_COUNT
	.align		4
        /*0054*/ 	.byte	0x02, 0x4a
	.zero		1
	.zero		1


	//----- nvinfo : EIATTR_EXIT_INSTR_OFFSETS
	.align		4
        /*0058*/ 	.byte	0x04, 0x1c
        /*005a*/ 	.short	(.L_217 - .L_216)


	//   ....[0]....
.L_216:
        /*005c*/ 	.word	0x000001f0


	//   ....[1]....
        /*0060*/ 	.word	0x00000320


	//----- nvinfo : EIATTR_CBANK_PARAM_SIZE
	.align		4
.L_217:
        /*0064*/ 	.byte	0x03, 0x19
        /*0066*/ 	.short	0x0014


	//----- nvinfo : EIATTR_PARAM_CBANK
	.align		4
        /*0068*/ 	.byte	0x04, 0x0a
        /*006a*/ 	.short	(.L_219 - .L_218)
	.align		4
.L_218:
        /*006c*/ 	.word	index@(.nv.constant0._Z12mirrorkernelPdiii)
        /*0070*/ 	.short	0x0380
        /*0072*/ 	.short	0x0014


	//----- nvinfo : EIATTR_SW_WAR
	.align		4
.L_219:
        /*0074*/ 	.byte	0x04, 0x36
        /*0076*/ 	.short	(.L_221 - .L_220)
.L_220:
        /*0078*/ 	.word	0x00000008
.L_221:


//--------------------- .nv.callgraph             --------------------------
	.section	.nv.callgraph,"",@"SHT_CUDA_CALLGRAPH"
	.align	4
	.sectionentsize	8
	.align		4
        /*0000*/ 	.word	0x00000000
	.align		4
        /*0004*/ 	.word	0xffffffff
	.align		4
        /*0008*/ 	.word	0x00000000
	.align		4
        /*000c*/ 	.word	0xfffffffe
	.align		4
        /*0010*/ 	.word	0x00000000
	.align		4
        /*0014*/ 	.word	0xfffffffd
	.align		4
        /*0018*/ 	.word	0x00000000
	.align		4
        /*001c*/ 	.word	0xfffffffc


//--------------------- .text._Z17simulate_version5diidPdS_S_i --------------------------
	.section	.text._Z17simulate_version5diidPdS_S_i,"ax",@progbits
	.align	128
        .global         _Z17simulate_version5diidPdS_S_i
        .type           _Z17simulate_version5diidPdS_S_i,@function
        .size           _Z17simulate_version5diidPdS_S_i,(.L_x_45 - _Z17simulate_version5diidPdS_S_i)
        .other          _Z17simulate_version5diidPdS_S_i,@"STO_CUDA_ENTRY STV_DEFAULT"
_Z17simulate_version5diidPdS_S_i:
.text._Z17simulate_version5diidPdS_S_i:
[----:B------:R-:W-:Y:S01]  /*0000*/  LDC R1, c[0x0][0x37c] ;  /* 0x0000df00ff017b82 */ /* 0x000fe20000000800 */
[----:B------:R-:W0:Y:S07]  /*0010*/  S2R R3, SR_TID.Y ;  /* 0x0000000000037919 */ /* 0x000e2e0000002200 */
[----:B------:R-:W0:Y:S01]  /*0020*/  LDC R2, c[0x0][0x364] ;  /* 0x0000d900ff027b82 */ /* 0x000e220000000800 */
[----:B------:R-:W1:Y:S01]  /*0030*/  LDCU.64 UR8, c[0x0][0x388] ;  /* 0x00007100ff0877ac */ /* 0x000e620008000a00 */
[----:B------:R-:W-:Y:S01]  /*0040*/  CS2R R18, SRZ ;  /* 0x0000000000127805 */ /* 0x000fe2000001ff00 */
[----:B------:R-:W2:Y:S01]  /*0050*/  S2R R0, SR_TID.X ;  /* 0x0000000000007919 */ /* 0x000ea20000002100 */
[----:B------:R-:W3:Y:S04]  /*0060*/  LDCU.64 UR6, c[0x0][0x358] ;  /* 0x00006b00ff0677ac */ /* 0x000ee80008000a00 */
[----:B------:R-:W0:Y:S01]  /*0070*/  S2UR UR4, SR_CTAID.Y ;  /* 0x00000000000479c3 */ /* 0x000e220000002600 */
[----:B------:R-:W4:Y:S01]  /*0080*/  LDCU.64 UR10, c[0x0][0x390] ;  /* 0x00007200ff0a77ac */ /* 0x000f220008000a00 */
[----:B------:R-:W0:Y:S06]  /*0090*/  LDCU UR12, c[0x0][0x38c] ;  /* 0x00007180ff0c77ac */ /* 0x000e2c0008000800 */
[----:B------:R-:W2:Y:S08]  /*00a0*/  S2UR UR5, SR_CTAID.X ;  /* 0x00000000000579c3 */ /* 0x000eb00000002500 */
[----:B------:R-:W2:Y:S08]  /*00b0*/  LDC R31, c[0x0][0x360] ;  /* 0x0000d800ff1f7b82 */ /* 0x000eb00000000800 */
[----:B------:R-:W5:Y:S01]  /*00c0*/  LDC R29, c[0x0][0x3b0] ;  /* 0x0000ec00ff1d7b82 */ /* 0x000f620000000800 */
[----:B0-----:R-:W-:Y:S01]  /*00d0*/  IMAD R2, R2, UR4, R3 ;  /* 0x0000000402027c24 */ /* 0x001fe2000f8e0203 */
[----:B-1----:R-:W-:-:S06]  /*00e0*/  UIADD3 UR4, UPT, UPT, UR9, -0x1, URZ ;  /* 0xffffffff09047890 */ /* 0x002fcc000fffe0ff */
[----:B------:R-:W0:Y:S08]  /*00f0*/  LDC.64 R24, c[0x0][0x3a0] ;  /* 0x0000e800ff187b82 */ /* 0x000e300000000a00 */
[----:B------:R-:W1:Y:S01]  /*0100*/  LDC.64 R22, c[0x0][0x398] ;  /* 0x0000e600ff167b82 */ /* 0x000e620000000a00 */
[----:B--2---:R-:W-:-:S04]  /*0110*/  IMAD R31, R31, UR5, R0 ;  /* 0x000000051f1f7c24 */ /* 0x004fc8000f8e0200 */
[----:B------:R-:W-:-:S03]  /*0120*/  VIADD R3, R31, 0x1 ;  /* 0x000000011f037836 */ /* 0x000fc60000000000 */
[----:B------:R-:W2:Y:S01]  /*0130*/  LDC.64 R20, c[0x0][0x3a8] ;  /* 0x0000ea00ff147b82 */ /* 0x000ea20000000a00 */
[--C-:B-----5:R-:W-:Y:S01]  /*0140*/  IMAD R0, R2, R29, R29.reuse ;  /* 0x0000001d02007224 */ /* 0x120fe200078e021d */
[----:B------:R-:W-:Y:S01]  /*0150*/  ISETP.GT.AND P0, PT, R3, UR8, PT ;  /* 0x0000000803007c0c */ /* 0x000fe2000bf04270 */
[--C-:B------:R-:W-:Y:S02]  /*0160*/  IMAD.MOV R5, RZ, RZ, -R29.reuse ;  /* 0x000000ffff057224 */ /* 0x100fe400078e0a1d */
[----:B------:R-:W-:Y:S01]  /*0170*/  IMAD.IADD R4, R0, 0x1, R29 ;  /* 0x0000000100047824 */ /* 0x000fe200078e021d */
[----:B------:R-:W-:Y:S01]  /*0180*/  ISETP.LT.U32.AND P0, PT, R31, 0x7fffffff, !P0 ;  /* 0x7fffffff1f00780c */ /* 0x000fe20004701070 */
[C---:B------:R-:W-:Y:S01]  /*0190*/  IMAD R14, R29.reuse, UR4, RZ ;  /* 0x000000041d0e7c24 */ /* 0x040fe2000f8e02ff */
[----:B------:R-:W1:Y:S01]  /*01a0*/  LDCU.64 UR4, c[0x0][0x380] ;  /* 0x00007000ff0477ac */ /* 0x000e620008000a00 */
[----:B------:R-:W-:Y:S01]  /*01b0*/  IMAD R29, R29, 0x2, R3 ;  /* 0x000000021d1d7824 */ /* 0x000fe200078e0203 */
[----:B------:R-:W-:Y:S01]  /*01c0*/  ISETP.LT.AND P0, PT, R2, UR9, P0 ;  /* 0x0000000902007c0c */ /* 0x000fe20008701270 */
[----:B------:R-:W-:-:S02]  /*01d0*/  IMAD R4, R5, 0x2, R4 ;  /* 0x0000000205047824 */ /* 0x000fc400078e0204 */
[----:B0-----:R-:W-:-:S04]  /*01e0*/  IMAD.WIDE R32, R0, 0x8, R24 ;  /* 0x0000000800207825 */ /* 0x001fc800078e0218 */
[----:B------:R-:W-:-:S04]  /*01f0*/  IMAD.WIDE R28, R29, 0x8, R24 ;  /* 0x000000081d1c7825 */ /* 0x000fc800078e0218 */
[C---:B------:R-:W-:Y:S02]  /*0200*/  IMAD.IADD R27, R3.reuse, 0x1, R14 ;  /* 0x00000001031b7824 */ /* 0x040fe400078e020e */
[C---:B------:R-:W-:Y:S02]  /*0210*/  IMAD.IADD R7, R3.reuse, 0x1, R4 ;  /* 0x0000000103077824 */ /* 0x040fe400078e0204 */
[----:B------:R-:W-:Y:S02]  /*0220*/  IMAD.IADD R5, R3, 0x1, R0 ;  /* 0x0000000103057824 */ /* 0x000fe400078e0200 */
[----:B------:R-:W-:-:S04]  /*0230*/  IMAD.WIDE R30, R31, 0x8, R24 ;  /* 0x000000081f1e7825 */ /* 0x000fc800078e0218 */
[----:B------:R-:W-:-:S04]  /*0240*/  IMAD.WIDE R26, R27, 0x8, R24 ;  /* 0x000000081b1a7825 */ /* 0x000fc800078e0218 */
[----:B------:R-:W-:-:S04]  /*0250*/  IMAD.WIDE R24, R7, 0x8, R24 ;  /* 0x0000000807187825 */ /* 0x000fc800078e0218 */
[----:B-1----:R-:W-:-:S04]  /*0260*/  IMAD.WIDE R22, R5, 0x8, R22 ;  /* 0x0000000805167825 */ /* 0x002fc800078e0216 */
[----:B--2---:R-:W-:-:S04]  /*0270*/  IMAD.WIDE R20, R5, 0x8, R20 ;  /* 0x0000000805147825 */ /* 0x004fc800078e0214 */
[----:B------:R-:W-:-:S04]  /*0280*/  IMAD.WIDE R16, R3, 0x8, R32 ;  /* 0x0000000803107825 */ /* 0x000fc800078e0220 */
[----:B---34-:R-:W-:-:S07]  /*0290*/  IMAD.WIDE R14, R14, 0x8, R28 ;  /* 0x000000080e0e7825 */ /* 0x018fce00078e021c */
.L_x_4:
[----:B------:R-:W-:Y:S01]  /*02a0*/  ISETP.GE.AND P1, PT, R2, UR12, PT ;  /* 0x0000000c02007c0c */ /* 0x000fe2000bf26270 */
[----:B0-----:R-:W0:-:S12]  /*02b0*/  LDC R0, c[0x0][0x388] ;  /* 0x0000e200ff007b82 */ /* 0x001e180000000800 */
[----:B-1----:R-:W2:Y:S01]  /*02c0*/  @!P1 LDG.E.64 R4, desc[UR6][R32.64+0x10] ;  /* 0x0000100620049981 */ /* 0x002ea2000c1e1b00 */
[----:B0-----:R-:W-:-:S03]  /*02d0*/  @!P1 IMAD.WIDE R6, R0, 0x8, R32 ;  /* 0x0000000800069825 */ /* 0x001fc600078e0220 */
[----:B--2---:R0:W-:Y:S04]  /*02e0*/  @!P1 STG.E.64 desc[UR6][R32.64], R4 ;  /* 0x0000000420009986 */ /* 0x0041e8000c101b06 */
[----:B------:R-:W2:Y:S01]  /*02f0*/  @!P1 LDG.E.64 R8, desc[UR6][R6.64+-0x8] ;  /* 0xfffff80606089981 */ /* 0x000ea2000c1e1b00 */
[----:B------:R-:W-:-:S03]  /*0300*/  ISETP.GT.AND P2, PT, R3, R0, PT ;  /* 0x000000000300720c */ /* 0x000fc60003f44270 */
[----:B--2---:R0:W-:Y:S10]  /*0310*/  @!P1 STG.E.64 desc[UR6][R6.64+0x8], R8 ;  /* 0x0000080806009986 */ /* 0x0041f4000c101b06 */
[----:B------:R-:W2:Y:S01]  /*0320*/  @!P2 LDG.E.64 R10, desc[UR6][R28.64] ;  /* 0x000000061c0aa981 */ /* 0x000ea2000c1e1b00 */
[----:B------:R-:W-:-:S03]  /*0330*/  DADD R18, R18, UR10 ;  /* 0x0000000a12127e29 */ /* 0x000fc60008000000 */
[----:B--2---:R0:W-:Y:S04]  /*0340*/  @!P2 STG.E.64 desc[UR6][R30.64+0x8], R10 ;  /* 0x0000080a1e00a986 */ /* 0x0041e8000c101b06 */
[----:B------:R-:W2:Y:S01]  /*0350*/  @!P2 LDG.E.64 R12, desc[UR6][R26.64] ;  /* 0x000000061a0ca981 */ /* 0x000ea2000c1e1b00 */
[----:B------:R-:W-:Y:S03]  /*0360*/  BSSY.RECONVERGENT B0, `(.L_x_0) ;  /* 0x0000046000007945 */ /* 0x000fe60003800200 */
[----:B--2---:R0:W-:Y:S01]  /*0370*/  @!P2 STG.E.64 desc[UR6][R14.64], R12 ;  /* 0x0000000c0e00a986 */ /* 0x0041e2000c101b06 */
[----:B------:R-:W-:Y:S06]  /*0380*/  BAR.SYNC.DEFER_BLOCKING 0x0 ;  /* 0x0000000000007b1d */ /* 0x000fec0000010000 */
[----:B------:R-:W-:Y:S01]  /*0390*/  DSETP.GEU.AND P2, PT, R18, 1000, PT ;  /* 0x408f40001200742a */ /* 0x000fe20003f4e000 */
[----:B------:R-:W-:-:S13]  /*03a0*/  @!P0 BRA `(.L_x_1) ;  /* 0x0000000400048947 */ /* 0x000fda0003800000 */
[----:B0-----:R-:W0:Y:S01]  /*03b0*/  LDC R11, c[0x0][0x3b0] ;  /* 0x0000ec00ff0b7b82 */ /* 0x001e220000000800 */
[----:B------:R-:W2:Y:S04]  /*03c0*/  LDG.E.64 R6, desc[UR6][R16.64+0x8] ;  /* 0x0000080610067981 */ /* 0x000ea8000c1e1b00 */
[----:B------:R-:W2:Y:S04]  /*03d0*/  LDG.E.64 R8, desc[UR6][R16.64+-0x8] ;  /* 0xfffff80610087981 */ /* 0x000ea8000c1e1b00 */
[----:B------:R-:W3:Y:S04]  /*03e0*/  LDG.E.64 R4, desc[UR6][R16.64] ;  /* 0x0000000610047981 */ /* 0x000ee8000c1e1b00 */
[----:B------:R-:W4:Y:S01]  /*03f0*/  LDG.E.64 R12, desc[UR6][R24.64] ;  /* 0x00000006180c7981 */ /* 0x000f22000c1e1b00 */
[----:B0-----:R-:W-:-:S06]  /*0400*/  IMAD.WIDE R10, R11, 0x8, R16 ;  /* 0x000000080b0a7825 */ /* 0x001fcc00078e0210 */
[----:B------:R-:W5:Y:S01]  /*0410*/  LDG.E.64 R10, desc[UR6][R10.64] ;  /* 0x000000060a0a7981 */ /* 0x000f62000c1e1b00 */
[----:B--2---:R-:W-:-:S08]  /*0420*/  DADD R6, R6, R8 ;  /* 0x0000000006067229 */ /* 0x004fd00000000008 */
[----:B---3--:R-:W-:-:S08]  /*0430*/  DFMA R6, R4, -4, R6 ;  /* 0xc01000000406782b */ /* 0x008fd00000000006 */
[----:B-----5:R-:W-:-:S08]  /*0440*/  DADD R6, R6, R10 ;  /* 0x0000000006067229 */ /* 0x020fd0000000000a */
[----:B----4-:R-:W-:-:S08]  /*0450*/  DADD R6, R6, R12 ;  /* 0x0000000006067229 */ /* 0x010fd0000000000c */
[----:B------:R-:W-:-:S07]  /*0460*/  DFMA R6, R6, UR4, R4 ;  /* 0x0000000406067c2b */ /* 0x000fce0008000004 */
[----:B------:R0:W-:Y:S04]  /*0470*/  STG.E.64 desc[UR6][R22.64], R6 ;  /* 0x0000000616007986 */ /* 0x0001e8000c101b06 */
[----:B------:R-:W2:Y:S01]  /*0480*/  LDG.E.64 R12, desc[UR6][R20.64] ;  /* 0x00000006140c7981 */ /* 0x000ea2000c1e1b00 */
[----:B------:R-:W-:Y:S01]  /*0490*/  UMOV UR8, 0x9999999a ;  /* 0x9999999a00087882 */ /* 0x000fe20000000000 */
[----:B------:R-:W-:Y:S01]  /*04a0*/  UMOV UR9, 0x3fb99999 ;  /* 0x3fb9999900097882 */ /* 0x000fe20000000000 */
[C---:B------:R-:W-:Y:S02]  /*04b0*/  DMUL R4, R6.reuse, 8 ;  /* 0x4020000006047828 */ /* 0x040fe40000000000 */
[C---:B------:R-:W-:Y:S02]  /*04c0*/  DADD R8, R6.reuse, -UR8 ;  /* 0x8000000806087e29 */ /* 0x040fe40008000000 */
[----:B------:R-:W-:-:S06]  /*04d0*/  DADD R10, R6, -1 ;  /* 0xbff00000060a7429 */ /* 0x000fcc0000000000 */
[----:B------:R-:W-:-:S08]  /*04e0*/  DMUL R4, R4, R8 ;  /* 0x0000000804047228 */ /* 0x000fd00000000000 */
[----:B------:R-:W-:Y:S01]  /*04f0*/  DMUL R4, R4, R10 ;  /* 0x0000000a04047228 */ /* 0x000fe20000000000 */
[----:B------:R-:W-:Y:S01]  /*0500*/  UMOV UR8, 0x33333333 ;  /* 0x3333333300087882 */ /* 0x000fe20000000000 */
[----:B------:R-:W-:-:S06]  /*0510*/  UMOV UR9, 0x3fd33333 ;  /* 0x3fd3333300097882 */ /* 0x000fcc0000000000 */
[----:B--2---:R-:W-:-:S08]  /*0520*/  DFMA R12, R6, R12, R4 ;  /* 0x0000000c060c722b */ /* 0x004fd00000000004 */
[----:B------:R-:W-:-:S07]  /*0530*/  DFMA R12, -R12, UR10, R6 ;  /* 0x0000000a0c0c7c2b */ /* 0x000fce0008000106 */
[----:B------:R1:W-:Y:S04]  /*0540*/  STG.E.64 desc[UR6][R22.64], R12 ;  /* 0x0000000c16007986 */ /* 0x0003e8000c101b06 */
[----:B------:R-:W2:Y:S01]  /*0550*/  LDG.E.64 R10, desc[UR6][R20.64] ;  /* 0x00000006140a7981 */ /* 0x000ea2000c1e1b00 */
[----:B------:R-:W-:-:S06]  /*0560*/  DADD R34, R12, UR8 ;  /* 0x000000080c227e29 */ /* 0x000fcc0008000000 */
[----:B------:R-:W0:Y:S01]  /*0570*/  MUFU.RCP64H R5, R35 ;  /* 0x0000002300057308 */ /* 0x000e220000001800 */
[----:B------:R-:W-:-:S06]  /*0580*/  IMAD.MOV.U32 R4, RZ, RZ, 0x1 ;  /* 0x00000001ff047424 */ /* 0x000fcc00078e00ff */
[----:B0-----:R-:W-:-:S08]  /*0590*/  DFMA R6, -R34, R4, 1 ;  /* 0x3ff000002206742b */ /* 0x001fd00000000104 */
[----:B------:R-:W-:-:S08]  /*05a0*/  DFMA R6, R6, R6, R6 ;  /* 0x000000060606722b */ /* 0x000fd00000000006 */
[----:B------:R-:W-:Y:S01]  /*05b0*/  DFMA R6, R4, R6, R4 ;  /* 0x000000060406722b */ /* 0x000fe20000000004 */
[----:B------:R-:W-:Y:S01]  /*05c0*/  UMOV UR8, 0x1eb851ec ;  /* 0x1eb851ec00087882 */ /* 0x000fe20000000000 */
[----:B------:R-:W-:-:S06]  /*05d0*/  UMOV UR9, 0x3fb1eb85 ;  /* 0x3fb1eb8500097882 */ /* 0x000fcc0000000000 */
[----:B------:R-:W-:-:S08]  /*05e0*/  DFMA R4, -R34, R6, 1 ;  /* 0x3ff000002204742b */ /* 0x000fd00000000106 */
[----:B------:R-:W-:Y:S01]  /*05f0*/  DFMA R4, R6, R4, R6 ;  /* 0x000000040604722b */ /* 0x000fe20000000006 */
[----:B------:R-:W-:Y:S01]  /*0600*/  BSSY.RECONVERGENT B1, `(.L_x_2) ;  /* 0x000000d000017945 */ /* 0x000fe20003800200 */
[----:B--2---:R-:W-:-:S08]  /*0610*/  DMUL R8, R10, UR8 ;  /* 0x000000080a087c28 */ /* 0x004fd00008000000 */
[----:B------:R-:W-:-:S08]  /*0620*/  DMUL R6, R8, R4 ;  /* 0x0000000408067228 */ /* 0x000fd00000000000 */
[----:B------:R-:W-:-:S08]  /*0630*/  DFMA R36, -R34, R6, R8 ;  /* 0x000000062224722b */ /* 0x000fd00000000108 */
[----:B------:R-:W-:Y:S01]  /*0640*/  DFMA R4, R4, R36, R6 ;  /* 0x000000240404722b */ /* 0x000fe20000000006 */
[----:B------:R-:W-:-:S09]  /*0650*/  FSETP.GEU.AND P3, PT, |R9|, 6.5827683646048100446e-37, PT ;  /* 0x036000000900780b */ /* 0x000fd20003f6e200 */
[----:B------:R-:W-:-:S05]  /*0660*/  FFMA R0, RZ, R35, R5 ;  /* 0x00000023ff007223 */ /* 0x000fca0000000005 */
[----:B------:R-:W-:-:S13]  /*0670*/  FSETP.GT.AND P1, PT, |R0|, 1.469367938527859385e-39, PT ;  /* 0x001000000000780b */ /* 0x000fda0003f24200 */
[----:B-1----:R-:W-:Y:S05]  /*0680*/  @P1 BRA P3, `(.L_x_3) ;  /* 0x0000000000101947 */ /* 0x002fea0001800000 */
[----:B------:R-:W-:-:S07]  /*0690*/  MOV R0, 0x6b0 ;  /* 0x000006b000007802 */ /* 0x000fce0000000f00 */
[----:B------:R-:W-:Y:S05]  /*06a0*/  CALL.REL.NOINC `($__internal_0_$__cuda_sm20_div_rn_f64_full) ;  /* 0x0000000000547944 */ /* 0x000fea0003c00000 */
[----:B------:R-:W-:Y:S02]  /*06b0*/  IMAD.MOV.U32 R4, RZ, RZ, R36 ;  /* 0x000000ffff047224 */ /* 0x000fe400078e0024 */
[----:B------:R-:W-:-:S07]  /*06c0*/  IMAD.MOV.U32 R5, RZ, RZ, R37 ;  /* 0x000000ffff057224 */ /* 0x000fce00078e0025 */
.L_x_3:
[----:B------:R-:W-:Y:S05]  /*06d0*/  BSYNC.RECONVERGENT B1 ;  /* 0x0000000000017941 */ /* 0x000fea0003800200 */
.L_x_2:
[----:B------:R-:W-:Y:S01]  /*06e0*/  UMOV UR8, 0x9999999a ;  /* 0x9999999a00087882 */ /* 0x000fe20000000000 */
[----:B------:R-:W-:Y:S02]  /*06f0*/  UMOV UR9, 0x3fb99999 ;  /* 0x3fb9999900097882 */ /* 0x000fe40000000000 */
[C---:B------:R-:W-:Y:S01]  /*0700*/  DADD R6, R12.reuse, -UR8 ;  /* 0x800000080c067e29 */ /* 0x040fe20008000000 */
[----:B------:R-:W-:Y:S01]  /*0710*/  UMOV UR8, 0x47ae147b ;  /* 0x47ae147b00087882 */ /* 0x000fe20000000000 */
[----:B------:R-:W-:Y:S01]  /*0720*/  UMOV UR9, 0x3f847ae1 ;  /* 0x3f847ae100097882 */ /* 0x000fe20000000000 */
[----:B------:R-:W-:Y:S02]  /*0730*/  DMUL R12, R12, 8 ;  /* 0x402000000c0c7828 */ /* 0x000fe40000000000 */
[----:B------:R-:W-:-:S03]  /*0740*/  DADD R4, R4, UR8 ;  /* 0x0000000804047e29 */ /* 0x000fc60008000000 */
[----:B------:R-:W-:-:S05]  /*0750*/  DADD R6, R6, -1 ;  /* 0xbff0000006067429 */ /* 0x000fca0000000000 */
[----:B------:R-:W-:-:S03]  /*0760*/  DMUL R4, R4, UR10 ;  /* 0x0000000a04047c28 */ /* 0x000fc60008000000 */
[----:B------:R-:W-:-:S08]  /*0770*/  DFMA R6, -R12, R6, -R10 ;  /* 0x000000060c06722b */ /* 0x000fd0000000090a */
[----:B------:R-:W-:-:S07]  /*0780*/  DFMA R4, R4, R6, R10 ;  /* 0x000000060404722b */ /* 0x000fce000000000a */
[----:B------:R1:W-:Y:S04]  /*0790*/  STG.E.64 desc[UR6][R20.64], R4 ;  /* 0x0000000414007986 */ /* 0x0003e8000c101b06 */
[----:B------:R-:W2:Y:S04]  /*07a0*/  LDG.E.64 R6, desc[UR6][R22.64] ;  /* 0x0000000616067981 */ /* 0x000ea8000c1e1b00 */
[----:B--2---:R1:W-:Y:S02]  /*07b0*/  STG.E.64 desc[UR6][R16.64], R6 ;  /* 0x0000000610007986 */ /* 0x0043e4000c101b06 */
.L_x_1:
[----:B------:R-:W-:Y:S05]  /*07c0*/  BSYNC.RECONVERGENT B0 ;  /* 0x0000000000007941 */ /* 0x000fea0003800200 */
.L_x_0:
[----:B------:R-:W-:Y:S06]  /*07d0*/  BAR.SYNC.DEFER_BLOCKING 0x0 ;  /* 0x0000000000007b1d */ /* 0x000fec0000010000 */
[----:B------:R-:W-:Y:S05]  /*07e0*/  @!P2 BRA `(.L_x_4) ;  /* 0xfffffff800aca947 */ /* 0x000fea000383ffff */
[----:B------:R-:W-:Y:S05]  /*07f0*/  EXIT ;  /* 0x000000000000794d */ /* 0x000fea0003800000 */
        .weak           $__internal_0_$__cuda_sm20_div_rn_f64_full
        .type           $__internal_0_$__cuda_sm20_div_rn_f64_full,@function
        .size           $__internal_0_$__cuda_sm20_div_rn_f64_full,(.L_x_45 - $__internal_0_$__cuda_sm20_div_rn_f64_full)
$__internal_0_$__cuda_sm20_div_rn_f64_full:
[----:B------:R-:W-:Y:S01]  /*0800*/  FSETP.GEU.AND P4, PT, |R9|, 1.469367938527859385e-39, PT ;  /* 0x001000000900780b */ /* 0x000fe20003f8e200 */
[--C-:B------:R-:W-:Y:S01]  /*0810*/  IMAD.MOV.U32 R4, RZ, RZ, R34.reuse ;  /* 0x000000ffff047224 */ /* 0x100fe200078e0022 */
[C---:B------:R-:W-:Y:S01]  /*0820*/  FSETP.GEU.AND P1, PT, |R35|.reuse, 1.469367938527859385e-39, PT ;  /* 0x001000002300780b */ /* 0x040fe20003f2e200 */
[----:B------:R-:W-:Y:S01]  /*0830*/  IMAD.MOV.U32 R43, RZ, RZ, 0x1ca00000 ;  /* 0x1ca00000ff2b7424 */ /* 0x000fe200078e00ff */
[----:B------:R-:W-:Y:S01]  /*0840*/  LOP3.LUT R6, R35, 0x800fffff, RZ, 0xc0, !PT ;  /* 0x800fffff23067812 */ /* 0x000fe200078ec0ff */
[----:B------:R-:W-:Y:S01]  /*0850*/  IMAD.MOV.U32 R36, RZ, RZ, 0x1 ;  /* 0x00000001ff247424 */ /* 0x000fe200078e00ff */
[----:B------:R-:W-:Y:S01]  /*0860*/  MOV R5, R35 ;  /* 0x0000002300057202 */ /* 0x000fe20000000f00 */
[----:B------:R-:W-:Y:S01]  /*0870*/  BSSY.RECONVERGENT B2, `(.L_x_5) ;  /* 0x0000052000027945 */ /* 0x000fe20003800200 */
[----:B------:R-:W-:Y:S01]  /*0880*/  LOP3.LUT R7, R6, 0x3ff00000, RZ, 0xfc, !PT ;  /* 0x3ff0000006077812 */ /* 0x000fe200078efcff */
[----:B------:R-:W-:Y:S01]  /*0890*/  IMAD.MOV.U32 R6, RZ, RZ, R34 ;  /* 0x000000ffff067224 */ /* 0x000fe200078e0022 */
[----:B------:R-:W-:Y:S01]  /*08a0*/  LOP3.LUT R42, R9, 0x7ff00000, RZ, 0xc0, !PT ;  /* 0x7ff00000092a7812 */ /* 0x000fe200078ec0ff */
[----:B------:R-:W-:Y:S01]  /*08b0*/  IMAD.MOV.U32 R34, RZ, RZ, R8 ;  /* 0x000000ffff227224 */ /* 0x000fe200078e0008 */
[----:B------:R-:W-:Y:S01]  /*08c0*/  LOP3.LUT R45, R35, 0x7ff00000, RZ, 0xc0, !PT ;  /* 0x7ff00000232d7812 */ /* 0x000fe200078ec0ff */
[----:B------:R-:W-:Y:S01]  /*08d0*/  @!P4 IMAD.MOV.U32 R38, RZ, RZ, RZ ;  /* 0x000000ffff26c224 */ /* 0x000fe200078e00ff */
[----:B------:R-:W-:Y:S01]  /*08e0*/  @!P4 LOP3.LUT R37, R5, 0x7ff00000, RZ, 0xc0, !PT ;  /* 0x7ff000000525c812 */ /* 0x000fe200078ec0ff */
[----:B------:R-:W-:Y:S01]  /*08f0*/  @!P1 DMUL R6, R4, 8.98846567431157953865e+307 ;  /* 0x7fe0000004069828 */ /* 0x000fe20000000000 */
[----:B------:R-:W-:-:S02]  /*0900*/  ISETP.GE.U32.AND P3, PT, R42, R45, PT ;  /* 0x0000002d2a00720c */ /* 0x000fc40003f66070 */
[----:B------:R-:W-:Y:S02]  /*0910*/  @!P4 ISETP.GE.U32.AND P5, PT, R42, R37, PT ;  /* 0x000000252a00c20c */ /* 0x000fe40003fa6070 */
[C---:B------:R-:W-:Y:S01]  /*0920*/  SEL R35, R43.reuse, 0x63400000, !P3 ;  /* 0x634000002b237807 */ /* 0x040fe20005800000 */
[----:B------:R-:W0:Y:S01]  /*0930*/  MUFU.RCP64H R37, R7 ;  /* 0x0000000700257308 */ /* 0x000e220000001800 */
[----:B------:R-:W-:Y:S02]  /*0940*/  @!P4 SEL R39, R43, 0x63400000, !P5 ;  /* 0x634000002b27c807 */ /* 0x000fe40006800000 */
[--C-:B------:R-:W-:Y:S02]  /*0950*/  LOP3.LUT R35, R35, 0x800fffff, R9.reuse, 0xf8, !PT ;  /* 0x800fffff23237812 */ /* 0x100fe400078ef809 */
[----:B------:R-:W-:Y:S02]  /*0960*/  @!P4 LOP3.LUT R39, R39, 0x80000000, R9, 0xf8, !PT ;  /* 0x800000002727c812 */ /* 0x000fe400078ef809 */
[----:B------:R-:W-:-:S02]  /*0970*/  @!P1 LOP3.LUT R45, R7, 0x7ff00000, RZ, 0xc0, !PT ;  /* 0x7ff00000072d9812 */ /* 0x000fc400078ec0ff */
[----:B------:R-:W-:-:S06]  /*0980*/  @!P4 LOP3.LUT R39, R39, 0x100000, RZ, 0xfc, !PT ;  /* 0x001000002727c812 */ /* 0x000fcc00078efcff */
[----:B------:R-:W-:Y:S02]  /*0990*/  @!P4 DFMA R34, R34, 2, -R38 ;  /* 0x400000002222c82b */ /* 0x000fe40000000826 */
[----:B0-----:R-:W-:-:S08]  /*09a0*/  DFMA R38, R36, -R6, 1 ;  /* 0x3ff000002426742b */ /* 0x001fd00000000806 */
[----:B------:R-:W-:-:S08]  /*09b0*/  DFMA R38, R38, R38, R38 ;  /* 0x000000262626722b */ /* 0x000fd00000000026 */
[----:B------:R-:W-:-:S08]  /*09c0*/  DFMA R38, R36, R38, R36 ;  /* 0x000000262426722b */ /* 0x000fd00000000024 */
[----:B------:R-:W-:-:S08]  /*09d0*/  DFMA R36, R38, -R6, 1 ;  /* 0x3ff000002624742b */ /* 0x000fd00000000806 */
[----:B------:R-:W-:-:S08]  /*09e0*/  DFMA R36, R38, R36, R38 ;  /* 0x000000242624722b */ /* 0x000fd00000000026 */
[----:B------:R-:W-:-:S08]  /*09f0*/  DMUL R38, R36, R34 ;  /* 0x0000002224267228 */ /* 0x000fd00000000000 */
[----:B------:R-:W-:-:S08]  /*0a00*/  DFMA R40, R38, -R6, R34 ;  /* 0x800000062628722b */ /* 0x000fd00000000022 */
[----:B------:R-:W-:Y:S01]  /*0a10*/  DFMA R40, R36, R40, R38 ;  /* 0x000000282428722b */ /* 0x000fe20000000026 */
[----:B------:R-:W-:Y:S01]  /*0a20*/  IMAD.MOV.U32 R38, RZ, RZ, R42 ;  /* 0x000000ffff267224 */ /* 0x000fe200078e002a */
[----:B------:R-:W-:-:S05]  /*0a30*/  @!P4 LOP3.LUT R38, R35, 0x7ff00000, RZ, 0xc0, !PT ;  /* 0x7ff000002326c812 */ /* 0x000fca00078ec0ff */
[----:B------:R-:W-:-:S05]  /*0a40*/  VIADD R36, R38, 0xffffffff ;  /* 0xffffffff26247836 */ /* 0x000fca0000000000 */
[----:B------:R-:W-:Y:S01]  /*0a50*/  ISETP.GT.U32.AND P1, PT, R36, 0x7feffffe, PT ;  /* 0x7feffffe2400780c */ /* 0x000fe20003f24070 */
[----:B------:R-:W-:-:S05]  /*0a60*/  VIADD R36, R45, 0xffffffff ;  /* 0xffffffff2d247836 */ /* 0x000fca0000000000 */
[----:B------:R-:W-:-:S13]  /*0a70*/  ISETP.GT.U32.OR P1, PT, R36, 0x7feffffe, P1 ;  /* 0x7feffffe2400780c */ /* 0x000fda0000f24470 */
[----:B------:R-:W-:Y:S05]  /*0a80*/  @P1 BRA `(.L_x_6) ;  /* 0x00000000006c1947 */ /* 0x000fea0003800000 */
[----:B------:R-:W-:-:S04]  /*0a90*/  LOP3.LUT R9, R5, 0x7ff00000, RZ, 0xc0, !PT ;  /* 0x7ff0000005097812 */ /* 0x000fc800078ec0ff */
[CC--:B------:R-:W-:Y:S02]  /*0aa0*/  VIADDMNMX R8, R42.reuse, -R9.reuse, 0xb9600000, !PT ;  /* 0xb96000002a087446 */ /* 0x0c0fe40007800909 */
[----:B------:R-:W-:Y:S02]  /*0ab0*/  ISETP.GE.U32.AND P1, PT, R42, R9, PT ;  /* 0x000000092a00720c */ /* 0x000fe40003f26070 */
[----:B------:R-:W-:Y:S02]  /*0ac0*/  VIMNMX R8, PT, PT, R8, 0x46a00000, PT ;  /* 0x46a0000008087848 */ /* 0x000fe40003fe0100 */
[----:B------:R-:W-:-:S04]  /*0ad0*/  SEL R43, R43, 0x63400000, !P1 ;  /* 0x634000002b2b7807 */ /* 0x000fc80004800000 */
[----:B------:R-:W-:Y:S01]  /*0ae0*/  IADD3 R38, PT, PT, -R43, R8, RZ ;  /* 0x000000082b267210 */ /* 0x000fe20007ffe1ff */
[----:B------:R-:W-:-:S04]  /*0af0*/  IMAD.MOV.U32 R8, RZ, RZ, RZ ;  /* 0x000000ffff087224 */ /* 0x000fc800078e00ff */
[----:B------:R-:W-:-:S06]  /*0b00*/  VIADD R9, R38, 0x7fe00000 ;  /* 0x7fe0000026097836 */ /* 0x000fcc0000000000 */
[----:B------:R-:W-:-:S10]  /*0b10*/  DMUL R36, R40, R8 ;  /* 0x0000000828247228 */ /* 0x000fd40000000000 */
[----:B------:R-:W-:-:S13]  /*0b20*/  FSETP.GTU.AND P1, PT, |R37|, 1.469367938527859385e-39, PT ;  /* 0x001000002500780b */ /* 0x000fda0003f2c200 */
[----:B------:R-:W-:Y:S05]  /*0b30*/  @P1 BRA `(.L_x_7) ;  /* 0x0000000000941947 */ /* 0x000fea0003800000 */
[----:B------:R-:W-:Y:S01]  /*0b40*/  DFMA R6, R40, -R6, R34 ;  /* 0x800000062806722b */ /* 0x000fe20000000022 */
[----:B------:R-:W-:-:S09]  /*0b50*/  IMAD.MOV.U32 R8, RZ, RZ, RZ ;  /* 0x000000ffff087224 */ /* 0x000fd200078e00ff */
[C---:B------:R-:W-:Y:S02]  /*0b60*/  FSETP.NEU.AND P1, PT, R7.reuse, RZ, PT ;  /* 0x000000ff0700720b */ /* 0x040fe40003f2d000 */
[----:B------:R-:W-:-:S04]  /*0b70*/  LOP3.LUT R5, R7, 0x80000000, R5, 0x48, !PT ;  /* 0x8000000007057812 */ /* 0x000fc800078e4805 */
[----:B------:R-:W-:-:S07]  /*0b80*/  LOP3.LUT R9, R5, R9, RZ, 0xfc, !PT ;  /* 0x0000000905097212 */ /* 0x000fce00078efcff */
[----:B------:R-:W-:Y:S05]  /*0b90*/  @!P1 BRA `(.L_x_7) ;  /* 0x00000000007c9947 */ /* 0x000fea0003800000 */
[----:B------:R-:W-:Y:S01]  /*0ba0*/  IMAD.MOV R7, RZ, RZ, -R38 ;  /* 0x000000ffff077224 */ /* 0x000fe200078e0a26 */
[----:B------:R-:W-:Y:S01]  /*0bb0*/  DMUL.RP R8, R40, R8 ;  /* 0x0000000828087228 */ /* 0x000fe20000008000 */
[----:B------:R-:W-:-:S06]  /*0bc0*/  IMAD.MOV.U32 R6, RZ, RZ, RZ ;  /* 0x000000ffff067224 */ /* 0x000fcc00078e00ff */
[----:B------:R-:W-:-:S03]  /*0bd0*/  DFMA R6, R36, -R6, R40 ;  /* 0x800000062406722b */ /* 0x000fc60000000028 */
[----:B------:R-:W-:-:S03]  /*0be0*/  LOP3.LUT R5, R9, R5, RZ, 0x3c, !PT ;  /* 0x0000000509057212 */ /* 0x000fc600078e3cff */
[----:B------:R-:W-:-:S04]  /*0bf0*/  IADD3 R6, PT, PT, -R38, -0x43300000, RZ ;  /* 0xbcd0000026067810 */ /* 0x000fc80007ffe1ff */
[----:B------:R-:W-:-:S04]  /*0c00*/  FSETP.NEU.AND P1, PT, |R7|, R6, PT ;  /* 0x000000060700720b */ /* 0x000fc80003f2d200 */
[----:B------:R-:W-:Y:S02]  /*0c10*/  FSEL R36, R8, R36, !P1 ;  /* 0x0000002408247208 */ /* 0x000fe40004800000 */
[----:B------:R-:W-:Y:S01]  /*0c20*/  FSEL R37, R5, R37, !P1 ;  /* 0x0000002505257208 */ /* 0x000fe20004800000 */
[----:B------:R-:W-:Y:S06]  /*0c30*/  BRA `(.L_x_7) ;  /* 0x0000000000547947 */ /* 0x000fec0003800000 */
.L_x_6:
[----:B------:R-:W-:-:S14]  /*0c40*/  DSETP.NAN.AND P1, PT, R8, R8, PT ;  /* 0x000000080800722a */ /* 0x000fdc0003f28000 */
[----:B------:R-:W-:Y:S05]  /*0c50*/  @P1 BRA `(.L_x_8) ;  /* 0x0000000000441947 */ /* 0x000fea0003800000 */
[----:B------:R-:W-:-:S14]  /*0c60*/  DSETP.NAN.AND P1, PT, R4, R4, PT ;  /* 0x000000040400722a */ /* 0x000fdc0003f28000 */
[----:B------:R-:W-:Y:S05]  /*0c70*/  @P1 BRA `(.L_x_9) ;  /* 0x0000000000301947 */ /* 0x000fea0003800000 */
[----:B------:R-:W-:Y:S01]  /*0c80*/  ISETP.NE.AND P1, PT, R38, R45, PT ;  /* 0x0000002d2600720c */ /* 0x000fe20003f25270 */
[----:B------:R-:W-:Y:S02]  /*0c90*/  IMAD.MOV.U32 R36, RZ, RZ, 0x0 ;  /* 0x00000000ff247424 */ /* 0x000fe400078e00ff */
[----:B------:R-:W-:-:S10]  /*0ca0*/  IMAD.MOV.U32 R37, RZ, RZ, -0x80000 ;  /* 0xfff80000ff257424 */ /* 0x000fd400078e00ff */
[----:B------:R-:W-:Y:S05]  /*0cb0*/  @!P1 BRA `(.L_x_7) ;  /* 0x0000000000349947 */ /* 0x000fea0003800000 */
[----:B------:R-:W-:Y:S02]  /*0cc0*/  ISETP.NE.AND P1, PT, R38, 0x7ff00000, PT ;  /* 0x7ff000002600780c */ /* 0x000fe40003f25270 */
[----:B------:R-:W-:Y:S02]  /*0cd0*/  LOP3.LUT R37, R9, 0x80000000, R5, 0x48, !PT ;  /* 0x8000000009257812 */ /* 0x000fe400078e4805 */
[----:B------:R-:W-:-:S13]  /*0ce0*/  ISETP.EQ.OR P1, PT, R45, RZ, !P1 ;  /* 0x000000ff2d00720c */ /* 0x000fda0004f22670 */
[----:B------:R-:W-:Y:S02]  /*0cf0*/  @P1 LOP3.LUT R4, R37, 0x7ff00000, RZ, 0xfc, !PT ;  /* 0x7ff0000025041812 */ /* 0x000fe400078efcff */
[----:B------:R-:W-:Y:S01]  /*0d00*/  @!P1 MOV R36, RZ ;  /* 0x000000ff00249202 */ /* 0x000fe20000000f00 */
[----:B------:R-:W-:Y:S02]  /*0d10*/  @P1 IMAD.MOV.U32 R36, RZ, RZ, RZ ;  /* 0x000000ffff241224 */ /* 0x000fe400078e00ff */
[----:B------:R-:W-:Y:S01]  /*0d20*/  @P1 IMAD.MOV.U32 R37, RZ, RZ, R4 ;  /* 0x000000ffff251224 */ /* 0x000fe200078e0004 */
[----:B------:R-:W-:Y:S06]  /*0d30*/  BRA `(.L_x_7) ;  /* 0x0000000000147947 */ /* 0x000fec0003800000 */
.L_x_9:
[----:B------:R-:W-:Y:S01]  /*0d40*/  LOP3.LUT R37, R5, 0x80000, RZ, 0xfc, !PT ;  /* 0x0008000005257812 */ /* 0x000fe200078efcff */
[----:B------:R-:W-:Y:S01]  /*0d50*/  IMAD.MOV.U32 R36, RZ, RZ, R4 ;  /* 0x000000ffff247224 */ /* 0x000fe200078e0004 */
[----:B------:R-:W-:Y:S06]  /*0d60*/  BRA `(.L_x_7) ;  /* 0x0000000000087947 */ /* 0x000fec0003800000 */
.L_x_8:
[----:B------:R-:W-:Y:S01]  /*0d70*/  LOP3.LUT R37, R9, 0x80000, RZ, 0xfc, !PT ;  /* 0x0008000009257812 */ /* 0x000fe200078efcff */
[----:B------:R-:W-:-:S07]  /*0d80*/  IMAD.MOV.U32 R36, RZ, RZ, R8 ;  /* 0x000000ffff247224 */ /* 0x000fce00078e0008 */
.L_x_7:
[----:B------:R-:W-:Y:S05]  /*0d90*/  BSYNC.RECONVERGENT B2 ;  /* 0x0000000000027941 */ /* 0x000fea0003800200 */
.L_x_5:
[----:B------:R-:W-:Y:S02]  /*0da0*/  IMAD.MOV.U32 R4, RZ, RZ, R0 ;  /* 0x000000ffff047224 */ /* 0x000fe400078e0000 */
[----:B------:R-:W-:-:S04]  /*0db0*/  IMAD.MOV.U32 R5, RZ, RZ, 0x0 ;  /* 0x00000000ff057424 */ /* 0x000fc800078e00ff */
[----:B------:R-:W-:Y:S05]  /*0dc0*/  RET.REL.NODEC R4 `(_Z17simulate_version5diidPdS_S_i) ;  /* 0xfffffff0048c7950 */ /* 0x000fea0003c3ffff */
.L_x_10:
[----:B------:R-:W-:-:S00]  /*0dd0*/  BRA `(.L_x_10) ;  /* 0xfffffffc00fc7947 */ /* 0x000fc0000383ffff */
[----:B------:R-:W-:-:S00]  /*0de0*/  NOP ;  /* 0x0000000000007918 */ /* 0x000fc00000000000 */
        /* <DEDUP_REMOVED lines=9> */
.L_x_45:


//--------------------- .text._Z17simulate_version4diidPdS_S_i --------------------------
	.section	.text._Z17simulate_version4diidPdS_S_i,"ax",@progbits
	.align	128
        .global         _Z17simulate_version4diidPdS_S_i
        .type           _Z17simulate_version4diidPdS_S_i,@function
        .size           _Z17simulate_version4diidPdS_S_i,(.L_x_46 - _Z17simulate_version4diidPdS_S_i)
        .other          _Z17simulate_version4diidPdS_S_i,@"STO_CUDA_ENTRY STV_DEFAULT"
_Z17simulate_version4diidPdS_S_i:
.text._Z17simulate_version4diidPdS_S_i:
[----:B------:R-:W-:Y:S01]  /*0000*/  LDC R1, c[0x0][0x37c] ;  /* 0x0000df00ff017b82 */ /* 0x000fe20000000800 */
[----:B------:R-:W0:Y:S07]  /*0010*/  S2R R0, SR_TID.Y ;  /* 0x0000000000007919 */ /* 0x000e2e0000002200 */
[----:B------:R-:W1:Y:S01]  /*0020*/  S2UR UR4, SR_CTAID.Y ;  /* 0x00000000000479c3 */ /* 0x000e620000002600 */
[----:B------:R-:W2:Y:S01]  /*0030*/  LDCU.64 UR8, c[0x0][0x388] ;  /* 0x00007100ff0877ac */ /* 0x000ea20008000a00 */
[----:B------:R-:W-:Y:S01]  /*0040*/  IMAD.MOV.U32 R7, RZ, RZ, RZ ;  /* 0x000000ffff077224 */ /* 0x000fe200078e00ff */
[----:B------:R-:W3:Y:S01]  /*0050*/  S2R R10, SR_TID.X ;  /* 0x00000000000a7919 */ /* 0x000ee20000002100 */
[----:B------:R-:W4:Y:S04]  /*0060*/  LDCU.64 UR10, c[0x0][0x3a0] ;  /* 0x00007400ff0a77ac */ /* 0x000f280008000a00 */
[----:B------:R-:W1:Y:S01]  /*0070*/  LDC R3, c[0x0][0x364] ;  /* 0x0000d900ff037b82 */ /* 0x000e620000000800 */
[----:B------:R-:W5:Y:S07]  /*0080*/  LDCU.64 UR6, c[0x0][0x358] ;  /* 0x00006b00ff0677ac */ /* 0x000f6e0008000a00 */
[----:B------:R-:W4:Y:S08]  /*0090*/  S2UR UR5, SR_CTAID.X ;  /* 0x00000000000579c3 */ /* 0x000f300000002500 */
[----:B------:R-:W4:Y:S01]  /*00a0*/  LDC R6, c[0x0][0x360] ;  /* 0x0000d800ff067b82 */ /* 0x000f220000000800 */
[----:B0-----:R-:W-:-:S07]  /*00b0*/  ISETP.NE.AND P3, PT, R0, 0x1f, PT ;  /* 0x0000001f0000780c */ /* 0x001fce0003f65270 */
[----:B------:R-:W0:Y:S01]  /*00c0*/  LDC R13, c[0x0][0x3b0] ;  /* 0x0000ec00ff0d7b82 */ /* 0x000e220000000800 */
[----:B-1----:R-:W-:Y:S01]  /*00d0*/  IMAD R2, R3, UR4, R0 ;  /* 0x0000000403027c24 */ /* 0x002fe2000f8e0200 */
[----:B--2---:R-:W-:Y:S01]  /*00e0*/  USHF.R.S32.HI UR4, URZ, 0x1f, UR8 ;  /* 0x0000001fff047899 */ /* 0x004fe20008011408 */
[C---:B---3--:R-:W-:Y:S01]  /*00f0*/  VIADD R5, R10.reuse, 0x1 ;  /* 0x000000010a057836 */ /* 0x048fe20000000000 */
[----:B------:R-:W-:Y:S01]  /*0100*/  ISETP.NE.AND P2, PT, R10, 0x1f, PT ;  /* 0x0000001f0a00780c */ /* 0x000fe20003f45270 */
[C---:B------:R-:W-:Y:S01]  /*0110*/  VIADD R3, R2.reuse, 0x1 ;  /* 0x0000000102037836 */ /* 0x040fe20000000000 */
[----:B------:R-:W-:Y:S01]  /*0120*/  ISETP.GE.U32.AND P0, PT, R2, UR9, PT ;  /* 0x0000000902007c0c */ /* 0x000fe2000bf06070 */
[----:B----4-:R-:W-:-:S05]  /*0130*/  IMAD R6, R6, UR5, R5 ;  /* 0x0000000506067c24 */ /* 0x010fca000f8e0205 */
[C---:B------:R-:W-:Y:S02]  /*0140*/  ISETP.NE.AND P0, PT, R6.reuse, RZ, !P0 ;  /* 0x000000ff0600720c */ /* 0x040fe40004705270 */
[----:B------:R-:W-:Y:S01]  /*0150*/  ISETP.LE.U32.AND P1, PT, R6, UR8, PT ;  /* 0x0000000806007c0c */ /* 0x000fe2000bf23070 */
[----:B0-----:R-:W-:Y:S01]  /*0160*/  IMAD.WIDE.U32 R8, R3, R13, R6 ;  /* 0x0000000d03087225 */ /* 0x001fe200078e0006 */
[----:B------:R-:W-:Y:S02]  /*0170*/  SHF.R.S32.HI R4, RZ, 0x1f, R13 ;  /* 0x0000001fff047819 */ /* 0x000fe4000001140d */
[----:B------:R-:W-:Y:S01]  /*0180*/  ISETP.LE.U32.AND.EX P0, PT, RZ, UR4, P0, P1 ;  /* 0x00000004ff007c0c */ /* 0x000fe20008703110 */
[----:B------:R-:W-:Y:S02]  /*0190*/  @!P3 IMAD.SHL.U32 R11, R13, 0x20, RZ ;  /* 0x000000200d0bb824 */ /* 0x000fe400078e00ff */
[----:B------:R-:W-:Y:S02]  /*01a0*/  IMAD R3, R4, R3, RZ ;  /* 0x0000000304037224 */ /* 0x000fe400078e02ff */
[----:B------:R-:W-:Y:S01]  /*01b0*/  IMAD.SHL.U32 R2, R8, 0x8, RZ ;  /* 0x0000000808027824 */ /* 0x000fe200078e00ff */
[----:B------:R-:W-:Y:S01]  /*01c0*/  @!P3 SHF.R.S32.HI R7, RZ, 0x1f, R11 ;  /* 0x0000001fff07b819 */ /* 0x000fe2000001140b */
[----:B------:R-:W-:Y:S01]  /*01d0*/  IMAD.IADD R9, R9, 0x1, R3 ;  /* 0x0000000109097824 */ /* 0x000fe200078e0203 */
[----:B------:R-:W-:-:S02]  /*01e0*/  @!P3 IADD3 R11, P5, PT, -R11, R8, RZ ;  /* 0x000000080b0bb210 */ /* 0x000fc40007fbe1ff */
[----:B------:R-:W-:Y:S02]  /*01f0*/  IADD3 R6, P4, PT, R2, UR10, RZ ;  /* 0x0000000a02067c10 */ /* 0x000fe4000ff9e0ff */
[----:B------:R-:W-:Y:S01]  /*0200*/  SHF.L.U64.HI R3, R8, 0x3, R9 ;  /* 0x0000000308037819 */ /* 0x000fe20000010209 */
[----:B------:R-:W-:Y:S01]  /*0210*/  @!P3 IMAD.X R8, R9, 0x1, ~R7, P5 ;  /* 0x000000010908b824 */ /* 0x000fe200028e0e07 */
[----:B------:R-:W-:Y:S02]  /*0220*/  @!P3 LEA R16, P5, R11, UR10, 0x3 ;  /* 0x0000000a0b10bc11 */ /* 0x000fe4000f8a18ff */
[----:B------:R-:W-:Y:S02]  /*0230*/  IADD3.X R7, PT, PT, R3, UR11, RZ, P4, !PT ;  /* 0x0000000b03077c10 */ /* 0x000fe4000a7fe4ff */
[----:B------:R-:W-:Y:S02]  /*0240*/  @!P3 LEA R14, P1, R13, R6, 0x3 ;  /* 0x000000060d0eb211 */ /* 0x000fe400078218ff */
[----:B------:R-:W-:-:S02]  /*0250*/  @!P3 LEA.HI.X R17, R11, UR11, R8, 0x3, P5 ;  /* 0x0000000b0b11bc11 */ /* 0x000fc4000a8f1c08 */
[----:B------:R-:W-:Y:S01]  /*0260*/  @!P3 LEA.HI.X R15, R13, R7, R4, 0x3, P1 ;  /* 0x000000070d0fb211 */ /* 0x000fe200008f1c04 */
[----:B-----5:R-:W2:Y:S04]  /*0270*/  @P0 LDG.E.64 R8, desc[UR6][R6.64] ;  /* 0x0000000606080981 */ /* 0x020ea8000c1e1b00 */
[----:B------:R-:W3:Y:S04]  /*0280*/  @!P3 LDG.E.64 R16, desc[UR6][R16.64] ;  /* 0x000000061010b981 */ /* 0x000ee8000c1e1b00 */
[----:B------:R-:W4:Y:S04]  /*0290*/  @!P3 LDG.E.64 R14, desc[UR6][R14.64] ;  /* 0x000000060e0eb981 */ /* 0x000f28000c1e1b00 */
[----:B------:R-:W5:Y:S04]  /*02a0*/  @!P2 LDG.E.64 R10, desc[UR6][R6.64+0x8] ;  /* 0x00000806060aa981 */ /* 0x000f68000c1e1b00 */
[----:B------:R-:W5:Y:S01]  /*02b0*/  @!P2 LDG.E.64 R12, desc[UR6][R6.64+-0x100] ;  /* 0xffff0006060ca981 */ /* 0x000f62000c1e1b00 */
[----:B------:R-:W0:Y:S01]  /*02c0*/  S2UR UR5, SR_CgaCtaId ;  /* 0x00000000000579c3 */ /* 0x000e220000008800 */
[----:B------:R-:W-:Y:S01]  /*02d0*/  UMOV UR4, 0x400 ;  /* 0x0000040000047882 */ /* 0x000fe20000000000 */
[----:B------:R-:W-:Y:S01]  /*02e0*/  IMAD R0, R0, 0x22, R5 ;  /* 0x0000002200007824 */ /* 0x000fe200078e0205 */
[----:B0-----:R-:W-:-:S06]  /*02f0*/  ULEA UR4, UR5, UR4, 0x18 ;  /* 0x0000000405047291 */ /* 0x001fcc000f8ec0ff */
[----:B------:R-:W-:-:S05]  /*0300*/  LEA R19, R0, UR4, 0x3 ;  /* 0x0000000400137c11 */ /* 0x000fca000f8e18ff */
[----:B--2---:R0:W-:Y:S04]  /*0310*/  @P0 STS.64 [R19+0x110], R8 ;  /* 0x0001100813000388 */ /* 0x0041e80000000a00 */
[----:B---3--:R0:W-:Y:S04]  /*0320*/  @!P3 STS.64 [R19+-0x20f0], R16 ;  /* 0xffdf10101300b388 */ /* 0x0081e80000000a00 */
[----:B----4-:R0:W-:Y:S04]  /*0330*/  @!P3 STS.64 [R19+0x220], R14 ;  /* 0x0002200e1300b388 */ /* 0x0101e80000000a00 */
[----:B-----5:R0:W-:Y:S04]  /*0340*/  @!P2 STS.64 [R19+0x118], R10 ;  /* 0x0001180a1300a388 */ /* 0x0201e80000000a00 */
[----:B------:R0:W-:Y:S01]  /*0350*/  @!P2 STS.64 [R19+0x10], R12 ;  /* 0x0000100c1300a388 */ /* 0x0001e20000000a00 */
[----:B------:R-:W-:Y:S06]  /*0360*/  BAR.SYNC.DEFER_BLOCKING 0x0 ;  /* 0x0000000000007b1d */ /* 0x000fec0000010000 */
[----:B------:R-:W-:Y:S05]  /*0370*/  @!P0 EXIT ;  /* 0x000000000000894d */ /* 0x000fea0003800000 */
[----:B------:R-:W1:Y:S01]  /*0380*/  LDCU.64 UR4, c[0x0][0x3a8] ;  /* 0x00007500ff0477ac */ /* 0x000e620008000a00 */
[----:B------:R-:W-:Y:S04]  /*0390*/  LDS.64 R6, [R19+0x118] ;  /* 0x0001180013067984 */ /* 0x000fe80000000a00 */
[----:B0-----:R-:W0:Y:S04]  /*03a0*/  LDS.64 R8, [R19+0x108] ;  /* 0x0001080013087984 */ /* 0x001e280000000a00 */
[----:B------:R-:W2:Y:S04]  /*03b0*/  LDS.64 R4, [R19+0x110] ;  /* 0x0001100013047984 */ /* 0x000ea80000000a00 */
[----:B------:R-:W3:Y:S04]  /*03c0*/  LDS.64 R10, [R19+0x220] ;  /* 0x00022000130a7984 */ /* 0x000ee80000000a00 */
[----:B------:R-:W4:Y:S01]  /*03d0*/  LDS.64 R12, [R19] ;  /* 0x00000000130c7984 */ /* 0x000f220000000a00 */
[----:B-1----:R-:W-:-:S04]  /*03e0*/  IADD3 R16, P0, PT, R2, UR4, RZ ;  /* 0x0000000402107c10 */ /* 0x002fc8000ff1e0ff */
[----:B------:R-:W-:Y:S01]  /*03f0*/  IADD3.X R17, PT, PT, R3, UR5, RZ, P0, !PT ;  /* 0x0000000503117c10 */ /* 0x000fe200087fe4ff */
[----:B------:R-:W1:Y:S04]  /*0400*/  LDCU.64 UR4, c[0x0][0x380] ;  /* 0x00007000ff0477ac */ /* 0x000e680008000a00 */
[----:B------:R-:W5:Y:S01]  /*0410*/  LDG.E.64 R14, desc[UR6][R16.64] ;  /* 0x00000006100e7981 */ /* 0x000f62000c1e1b00 */
[----:B------:R-:W-:Y:S01]  /*0420*/  BSSY.RECONVERGENT B0, `(.L_x_11) ;  /* 0x0000028000007945 */ /* 0x000fe20003800200 */
[----:B0-----:R-:W-:-:S08]  /*0430*/  DADD R6, R6, R8 ;  /* 0x0000000006067229 */ /* 0x001fd00000000008 */
[----:B--2---:R-:W-:-:S08]  /*0440*/  DFMA R6, R4, -4, R6 ;  /* 0xc01000000406782b */ /* 0x004fd00000000006 */
[----:B---3--:R-:W-:-:S08]  /*0450*/  DADD R6, R6, R10 ;  /* 0x0000000006067229 */ /* 0x008fd0000000000a */
[----:B----4-:R-:W-:-:S08]  /*0460*/  DADD R6, R6, R12 ;  /* 0x0000000006067229 */ /* 0x010fd0000000000c */
[----:B-1----:R-:W-:Y:S01]  /*0470*/  DFMA R6, R6, UR4, R4 ;  /* 0x0000000406067c2b */ /* 0x002fe20008000004 */
[----:B------:R-:W-:Y:S01]  /*0480*/  UMOV UR4, 0x9999999a ;  /* 0x9999999a00047882 */ /* 0x000fe20000000000 */
[----:B------:R-:W-:-:S06]  /*0490*/  UMOV UR5, 0x3fb99999 ;  /* 0x3fb9999900057882 */ /* 0x000fcc0000000000 */
[C---:B------:R-:W-:Y:S02]  /*04a0*/  DMUL R4, R6.reuse, 8 ;  /* 0x4020000006047828 */ /* 0x040fe40000000000 */
[C---:B------:R-:W-:Y:S01]  /*04b0*/  DADD R8, R6.reuse, -UR4 ;  /* 0x8000000406087e29 */ /* 0x040fe20008000000 */
[----:B------:R-:W0:Y:S01]  /*04c0*/  LDCU.64 UR4, c[0x0][0x390] ;  /* 0x00007200ff0477ac */ /* 0x000e220008000a00 */
[----:B------:R-:W-:-:S06]  /*04d0*/  DADD R10, R6, -1 ;  /* 0xbff00000060a7429 */ /* 0x000fcc0000000000 */
[----:B------:R-:W-:-:S08]  /*04e0*/  DMUL R4, R4, R8 ;  /* 0x0000000804047228 */ /* 0x000fd00000000000 */
[----:B------:R-:W-:-:S08]  /*04f0*/  DMUL R4, R4, R10 ;  /* 0x0000000a04047228 */ /* 0x000fd00000000000 */
[----:B-----5:R-:W-:-:S08]  /*0500*/  DFMA R4, R14, R6, R4 ;  /* 0x000000060e04722b */ /* 0x020fd00000000004 */
[----:B0-----:R-:W-:Y:S01]  /*0510*/  DFMA R12, -R4, UR4, R6 ;  /* 0x00000004040c7c2b */ /* 0x001fe20008000106 */
[----:B------:R-:W-:Y:S01]  /*0520*/  UMOV UR4, 0x33333333 ;  /* 0x3333333300047882 */ /* 0x000fe20000000000 */
[----:B------:R-:W-:Y:S01]  /*0530*/  UMOV UR5, 0x3fd33333 ;  /* 0x3fd3333300057882 */ /* 0x000fe20000000000 */
[----:B------:R-:W-:-:S05]  /*0540*/  IMAD.MOV.U32 R4, RZ, RZ, 0x1 ;  /* 0x00000001ff047424 */ /* 0x000fca00078e00ff */
[----:B------:R-:W-:Y:S01]  /*0550*/  DADD R8, R12, UR4 ;  /* 0x000000040c087e29 */ /* 0x000fe20008000000 */
[----:B------:R-:W-:Y:S01]  /*0560*/  UMOV UR4, 0x1eb851ec ;  /* 0x1eb851ec00047882 */ /* 0x000fe20000000000 */
[----:B------:R-:W-:-:S04]  /*0570*/  UMOV UR5, 0x3fb1eb85 ;  /* 0x3fb1eb8500057882 */ /* 0x000fc80000000000 */
[----:B------:R-:W0:Y:S02]  /*0580*/  MUFU.RCP64H R5, R9 ;  /* 0x0000000900057308 */ /* 0x000e240000001800 */
[----:B0-----:R-:W-:-:S08]  /*0590*/  DFMA R6, -R8, R4, 1 ;  /* 0x3ff000000806742b */ /* 0x001fd00000000104 */
[----:B------:R-:W-:-:S08]  /*05a0*/  DFMA R6, R6, R6, R6 ;  /* 0x000000060606722b */ /* 0x000fd00000000006 */
[----:B------:R-:W-:Y:S02]  /*05b0*/  DFMA R4, R4, R6, R4 ;  /* 0x000000060404722b */ /* 0x000fe40000000004 */
[----:B------:R-:W-:-:S06]  /*05c0*/  DMUL R6, R14, UR4 ;  /* 0x000000040e067c28 */ /* 0x000fcc0008000000 */
[----:B------:R-:W-:-:S04]  /*05d0*/  DFMA R10, -R8, R4, 1 ;  /* 0x3ff00000080a742b */ /* 0x000fc80000000104 */
[----:B------:R-:W-:-:S04]  /*05e0*/  FSETP.GEU.AND P1, PT, |R7|, 6.5827683646048100446e-37, PT ;  /* 0x036000000700780b */ /* 0x000fc80003f2e200 */
[----:B------:R-:W-:-:S08]  /*05f0*/  DFMA R4, R4, R10, R4 ;  /* 0x0000000a0404722b */ /* 0x000fd00000000004 */
[----:B------:R-:W-:-:S08]  /*0600*/  DMUL R10, R6, R4 ;  /* 0x00000004060a7228 */ /* 0x000fd00000000000 */
[----:B------:R-:W-:-:S08]  /*0610*/  DFMA R18, -R8, R10, R6 ;  /* 0x0000000a0812722b */ /* 0x000fd00000000106 */
[----:B------:R-:W-:-:S10]  /*0620*/  DFMA R4, R4, R18, R10 ;  /* 0x000000120404722b */ /* 0x000fd4000000000a */
[----:B------:R-:W-:-:S05]  /*0630*/  FFMA R0, RZ, R9, R5 ;  /* 0x00000009ff007223 */ /* 0x000fca0000000005 */
[----:B------:R-:W-:-:S13]  /*0640*/  FSETP.GT.AND P0, PT, |R0|, 1.469367938527859385e-39, PT ;  /* 0x001000000000780b */ /* 0x000fda0003f04200 */
[----:B------:R-:W-:Y:S05]  /*0650*/  @P0 BRA P1, `(.L_x_12) ;  /* 0x0000000000100947 */ /* 0x000fea0000800000 */
[----:B------:R-:W-:-:S07]  /*0660*/  MOV R0, 0x680 ;  /* 0x0000068000007802 */ /* 0x000fce0000000f00 */
[----:B------:R-:W-:Y:S05]  /*0670*/  CALL.REL.NOINC `($__internal_1_$__cuda_sm20_div_rn_f64_full) ;  /* 0x0000000000547944 */ /* 0x000fea0003c00000 */
[----:B------:R-:W-:Y:S02]  /*0680*/  IMAD.MOV.U32 R4, RZ, RZ, R6 ;  /* 0x000000ffff047224 */ /* 0x000fe400078e0006 */
[----:B------:R-:W-:-:S07]  /*0690*/  IMAD.MOV.U32 R5, RZ, RZ, R7 ;  /* 0x000000ffff057224 */ /* 0x000fce00078e0007 */
.L_x_12:
[----:B------:R-:W-:Y:S05]  /*06a0*/  BSYNC.RECONVERGENT B0 ;  /* 0x0000000000007941 */ /* 0x000fea0003800200 */
.L_x_11:
[----:B------:R-:W0:Y:S01]  /*06b0*/  LDCU.64 UR10, c[0x0][0x390] ;  /* 0x00007200ff0a77ac */ /* 0x000e220008000a00 */
[C---:B------:R-:W-:Y:S01]  /*06c0*/  DMUL R6, R12.reuse, 8 ;  /* 0x402000000c067828 */ /* 0x040fe20000000000 */
[----:B------:R-:W-:Y:S01]  /*06d0*/  UMOV UR4, 0x9999999a ;  /* 0x9999999a00047882 */ /* 0x000fe20000000000 */
[----:B------:R-:W-:Y:S01]  /*06e0*/  UMOV UR5, 0x3fb99999 ;  /* 0x3fb9999900057882 */ /* 0x000fe20000000000 */
[----:B------:R-:W1:Y:S01]  /*06f0*/  LDCU.64 UR8, c[0x0][0x398] ;  /* 0x00007300ff0877ac */ /* 0x000e620008000a00 */
[----:B------:R-:W-:Y:S01]  /*0700*/  DADD R8, R12, -UR4 ;  /* 0x800000040c087e29 */ /* 0x000fe20008000000 */
[----:B------:R-:W-:Y:S01]  /*0710*/  UMOV UR4, 0x47ae147b ;  /* 0x47ae147b00047882 */ /* 0x000fe20000000000 */
[----:B------:R-:W-:Y:S02]  /*0720*/  UMOV UR5, 0x3f847ae1 ;  /* 0x3f847ae100057882 */ /* 0x000fe40000000000 */
[----:B------:R-:W-:-:S04]  /*0730*/  DADD R4, R4, UR4 ;  /* 0x0000000404047e29 */ /* 0x000fc80008000000 */
[----:B------:R-:W-:-:S04]  /*0740*/  DADD R8, R8, -1 ;  /* 0xbff0000008087429 */ /* 0x000fc80000000000 */
[----:B0-----:R-:W-:-:S04]  /*0750*/  DMUL R4, R4, UR10 ;  /* 0x0000000a04047c28 */ /* 0x001fc80008000000 */
[----:B------:R-:W-:Y:S01]  /*0760*/  DFMA R6, -R6, R8, -R14 ;  /* 0x000000080606722b */ /* 0x000fe2000000090e */
[----:B-1----:R-:W-:-:S04]  /*0770*/  IADD3 R2, P0, PT, R2, UR8, RZ ;  /* 0x0000000802027c10 */ /* 0x002fc8000ff1e0ff */
[----:B------:R-:W-:-:S03]  /*0780*/  IADD3.X R3, PT, PT, R3, UR9, RZ, P0, !PT ;  /* 0x0000000903037c10 */ /* 0x000fc600087fe4ff */
[----:B------:R-:W-:Y:S02]  /*0790*/  DFMA R4, R4, R6, R14 ;  /* 0x000000060404722b */ /* 0x000fe4000000000e */
[----:B------:R-:W-:Y:S05]  /*07a0*/  STG.E.64 desc[UR6][R2.64], R12 ;  /* 0x0000000c02007986 */ /* 0x000fea000c101b06 */
[----:B------:R-:W-:Y:S01]  /*07b0*/  STG.E.64 desc[UR6][R16.64], R4 ;  /* 0x0000000410007986 */ /* 0x000fe2000c101b06 */
[----:B------:R-:W-:Y:S05]  /*07c0*/  EXIT ;  /* 0x000000000000794d */ /* 0x000fea0003800000 */
        .weak           $__internal_1_$__cuda_sm20_div_rn_f64_full
        .type           $__internal_1_$__cuda_sm20_div_rn_f64_full,@function
        .size           $__internal_1_$__cuda_sm20_div_rn_f64_full,(.L_x_46 - $__internal_1_$__cuda_sm20_div_rn_f64_full)
$__internal_1_$__cuda_sm20_div_rn_f64_full:
[C---:B------:R-:W-:Y:S01]  /*07d0*/  FSETP.GEU.AND P0, PT, |R9|.reuse, 1.469367938527859385e-39, PT ;  /* 0x001000000900780b */ /* 0x040fe20003f0e200 */
[----:B------:R-:W-:Y:S01]  /*07e0*/  IMAD.MOV.U32 R22, RZ, RZ, 0x1 ;  /* 0x00000001ff167424 */ /* 0x000fe200078e00ff */
[----:B------:R-:W-:Y:S01]  /*07f0*/  LOP3.LUT R10, R9, 0x800fffff, RZ, 0xc0, !PT ;  /* 0x800fffff090a7812 */ /* 0x000fe200078ec0ff */
[----:B------:R-:W-:Y:S01]  /*0800*/  BSSY.RECONVERGENT B1, `(.L_x_13) ;  /* 0x0000054000017945 */ /* 0x000fe20003800200 */
[C---:B------:R-:W-:Y:S02]  /*0810*/  FSETP.GEU.AND P2, PT, |R7|.reuse, 1.469367938527859385e-39, PT ;  /* 0x001000000700780b */ /* 0x040fe40003f4e200 */
[----:B------:R-:W-:Y:S01]  /*0820*/  LOP3.LUT R11, R10, 0x3ff00000, RZ, 0xfc, !PT ;  /* 0x3ff000000a0b7812 */ /* 0x000fe200078efcff */
[----:B------:R-:W-:Y:S01]  /*0830*/  IMAD.MOV.U32 R10, RZ, RZ, R8 ;  /* 0x000000ffff0a7224 */ /* 0x000fe200078e0008 */
[----:B------:R-:W-:Y:S02]  /*0840*/  LOP3.LUT R4, R7, 0x7ff00000, RZ, 0xc0, !PT ;  /* 0x7ff0000007047812 */ /* 0x000fe400078ec0ff */
[----:B------:R-:W-:-:S03]  /*0850*/  LOP3.LUT R27, R9, 0x7ff00000, RZ, 0xc0, !PT ;  /* 0x7ff00000091b7812 */ /* 0x000fc600078ec0ff */
[----:B------:R-:W-:Y:S01]  /*0860*/  @!P0 DMUL R10, R8, 8.98846567431157953865e+307 ;  /* 0x7fe00000080a8828 */ /* 0x000fe20000000000 */
[----:B------:R-:W-:-:S03]  /*0870*/  ISETP.GE.U32.AND P1, PT, R4, R27, PT ;  /* 0x0000001b0400720c */ /* 0x000fc60003f26070 */
[----:B------:R-:W-:Y:S02]  /*0880*/  @!P2 LOP3.LUT R5, R9, 0x7ff00000, RZ, 0xc0, !PT ;  /* 0x7ff000000905a812 */ /* 0x000fe400078ec0ff */
[----:B------:R-:W0:Y:S02]  /*0890*/  MUFU.RCP64H R23, R11 ;  /* 0x0000000b00177308 */ /* 0x000e240000001800 */
[----:B------:R-:W-:Y:S01]  /*08a0*/  @!P2 ISETP.GE.U32.AND P3, PT, R4, R5, PT ;  /* 0x000000050400a20c */ /* 0x000fe20003f66070 */
[----:B------:R-:W-:Y:S01]  /*08b0*/  IMAD.MOV.U32 R5, RZ, RZ, 0x1ca00000 ;  /* 0x1ca00000ff057424 */ /* 0x000fe200078e00ff */
[----:B------:R-:W-:-:S04]  /*08c0*/  @!P0 LOP3.LUT R27, R11, 0x7ff00000, RZ, 0xc0, !PT ;  /* 0x7ff000000b1b8812 */ /* 0x000fc800078ec0ff */
[----:B------:R-:W-:-:S04]  /*08d0*/  @!P2 SEL R21, R5, 0x63400000, !P3 ;  /* 0x634000000515a807 */ /* 0x000fc80005800000 */
[----:B------:R-:W-:-:S04]  /*08e0*/  @!P2 LOP3.LUT R24, R21, 0x80000000, R7, 0xf8, !PT ;  /* 0x800000001518a812 */ /* 0x000fc800078ef807 */
[----:B------:R-:W-:Y:S01]  /*08f0*/  @!P2 LOP3.LUT R25, R24, 0x100000, RZ, 0xfc, !PT ;  /* 0x001000001819a812 */ /* 0x000fe200078efcff */
[----:B0-----:R-:W-:Y:S01]  /*0900*/  DFMA R18, R22, -R10, 1 ;  /* 0x3ff000001612742b */ /* 0x001fe2000000080a */
[----:B------:R-:W-:-:S07]  /*0910*/  @!P2 IMAD.MOV.U32 R24, RZ, RZ, RZ ;  /* 0x000000ffff18a224 */ /* 0x000fce00078e00ff */
[----:B------:R-:W-:-:S08]  /*0920*/  DFMA R18, R18, R18, R18 ;  /* 0x000000121212722b */ /* 0x000fd00000000012 */
[----:B------:R-:W-:Y:S01]  /*0930*/  DFMA R22, R22, R18, R22 ;  /* 0x000000121616722b */ /* 0x000fe20000000016 */
[----:B------:R-:W-:Y:S01]  /*0940*/  SEL R19, R5, 0x63400000, !P1 ;  /* 0x6340000005137807 */ /* 0x000fe20004800000 */
[----:B------:R-:W-:-:S03]  /*0950*/  IMAD.MOV.U32 R18, RZ, RZ, R6 ;  /* 0x000000ffff127224 */ /* 0x000fc600078e0006 */
[----:B------:R-:W-:-:S03]  /*0960*/  LOP3.LUT R19, R19, 0x800fffff, R7, 0xf8, !PT ;  /* 0x800fffff13137812 */ /* 0x000fc600078ef807 */
[----:B------:R-:W-:-:S03]  /*0970*/  DFMA R20, R22, -R10, 1 ;  /* 0x3ff000001614742b */ /* 0x000fc6000000080a */
[----:B------:R-:W-:-:S05]  /*0980*/  @!P2 DFMA R18, R18, 2, -R24 ;  /* 0x400000001212a82b */ /* 0x000fca0000000818 */
[----:B------:R-:W-:-:S08]  /*0990*/  DFMA R20, R22, R20, R22 ;  /* 0x000000141614722b */ /* 0x000fd00000000016 */
[----:B------:R-:W-:-:S08]  /*09a0*/  DMUL R22, R20, R18 ;  /* 0x0000001214167228 */ /* 0x000fd00000000000 */
[----:B------:R-:W-:-:S08]  /*09b0*/  DFMA R24, R22, -R10, R18 ;  /* 0x8000000a1618722b */ /* 0x000fd00000000012 */
[----:B------:R-:W-:Y:S01]  /*09c0*/  DFMA R24, R20, R24, R22 ;  /* 0x000000181418722b */ /* 0x000fe20000000016 */
[----:B------:R-:W-:Y:S01]  /*09d0*/  IMAD.MOV.U32 R20, RZ, RZ, R4 ;  /* 0x000000ffff147224 */ /* 0x000fe200078e0004 */
[----:B------:R-:W-:Y:S01]  /*09e0*/  @!P2 LOP3.LUT R20, R19, 0x7ff00000, RZ, 0xc0, !PT ;  /* 0x7ff000001314a812 */ /* 0x000fe200078ec0ff */
[----:B------:R-:W-:-:S04]  /*09f0*/  VIADD R22, R27, 0xffffffff ;  /* 0xffffffff1b167836 */ /* 0x000fc80000000000 */
[----:B------:R-:W-:-:S05]  /*0a00*/  VIADD R21, R20, 0xffffffff ;  /* 0xffffffff14157836 */ /* 0x000fca0000000000 */
[----:B------:R-:W-:-:S04]  /*0a10*/  ISETP.GT.U32.AND P0, PT, R21, 0x7feffffe, PT ;  /* 0x7feffffe1500780c */ /* 0x000fc80003f04070 */
[----:B------:R-:W-:-:S13]  /*0a20*/  ISETP.GT.U32.OR P0, PT, R22, 0x7feffffe, P0 ;  /* 0x7feffffe1600780c */ /* 0x000fda0000704470 */
[----:B------:R-:W-:Y:S05]  /*0a30*/  @P0 BRA `(.L_x_14) ;  /* 0x00000000006c0947 */ /* 0x000fea0003800000 */
[----:B------:R-:W-:Y:S01]  /*0a40*/  LOP3.LUT R7, R9, 0x7ff00000, RZ, 0xc0, !PT ;  /* 0x7ff0000009077812 */ /* 0x000fe200078ec0ff */
[----:B------:R-:W-:-:S03]  /*0a50*/  IMAD.MOV.U32 R20, RZ, RZ, RZ ;  /* 0x000000ffff147224 */ /* 0x000fc600078e00ff */
[CC--:B------:R-:W-:Y:S02]  /*0a60*/  VIADDMNMX R6, R4.reuse, -R7.reuse, 0xb9600000, !PT ;  /* 0xb960000004067446 */ /* 0x0c0fe40007800907 */
[----:B------:R-:W-:Y:S02]  /*0a70*/  ISETP.GE.U32.AND P0, PT, R4, R7, PT ;  /* 0x000000070400720c */ /* 0x000fe40003f06070 */
[----:B------:R-:W-:Y:S02]  /*0a80*/  VIMNMX R6, PT, PT, R6, 0x46a00000, PT ;  /* 0x46a0000006067848 */ /* 0x000fe40003fe0100 */
[----:B------:R-:W-:-:S05]  /*0a90*/  SEL R5, R5, 0x63400000, !P0 ;  /* 0x6340000005057807 */ /* 0x000fca0004000000 */
[----:B------:R-:W-:-:S04]  /*0aa0*/  IMAD.IADD R6, R6, 0x1, -R5 ;  /* 0x0000000106067824 */ /* 0x000fc800078e0a05 */
        /* <DEDUP_REMOVED lines=20> */
.L_x_14:
        /* <DEDUP_REMOVED lines=11> */
[----:B------:R-:W-:Y:S01]  /*0ca0*/  @P0 LOP3.LUT R6, R5, 0x7ff00000, RZ, 0xfc, !PT ;  /* 0x7ff0000005060812 */ /* 0x000fe200078efcff */
[----:B------:R-:W-:Y:S02]  /*0cb0*/  @!P0 IMAD.MOV.U32 R4, RZ, RZ, RZ ;  /* 0x000000ffff048224 */ /* 0x000fe400078e00ff */
[----:B------:R-:W-:Y:S02]  /*0cc0*/  @P0 IMAD.MOV.U32 R4, RZ, RZ, RZ ;  /* 0x000000ffff040224 */ /* 0x000fe400078e00ff */
[----:B------:R-:W-:Y:S01]  /*0cd0*/  @P0 IMAD.MOV.U32 R5, RZ, RZ, R6 ;  /* 0x000000ffff050224 */ /* 0x000fe200078e0006 */
[----:B------:R-:W-:Y:S06]  /*0ce0*/  BRA `(.L_x_15) ;  /* 0x0000000000147947 */ /* 0x000fec0003800000 */
.L_x_17:
[----:B------:R-:W-:Y:S01]  /*0cf0*/  LOP3.LUT R5, R9, 0x80000, RZ, 0xfc, !PT ;  /* 0x0008000009057812 */ /* 0x000fe200078efcff */
[----:B------:R-:W-:Y:S01]  /*0d00*/  IMAD.MOV.U32 R4, RZ, RZ, R8 ;  /* 0x000000ffff047224 */ /* 0x000fe200078e0008 */
[----:B------:R-:W-:Y:S06]  /*0d10*/  BRA `(.L_x_15) ;  /* 0x0000000000087947 */ /* 0x000fec0003800000 */
.L_x_16:
[----:B------:R-:W-:Y:S01]  /*0d20*/  LOP3.LUT R5, R7, 0x80000, RZ, 0xfc, !PT ;  /* 0x0008000007057812 */ /* 0x000fe200078efcff */
[----:B------:R-:W-:-:S07]  /*0d30*/  IMAD.MOV.U32 R4, RZ, RZ, R6 ;  /* 0x000000ffff047224 */ /* 0x000fce00078e0006 */
.L_x_15:
[----:B------:R-:W-:Y:S05]  /*0d40*/  BSYNC.RECONVERGENT B1 ;  /* 0x0000000000017941 */ /* 0x000fea0003800200 */
.L_x_13:
[----:B------:R-:W-:Y:S02]  /*0d50*/  IMAD.MOV.U32 R6, RZ, RZ, R4 ;  /* 0x000000ffff067224 */ /* 0x000fe400078e0004 */
[----:B------:R-:W-:Y:S02]  /*0d60*/  IMAD.MOV.U32 R7, RZ, RZ, R5 ;  /* 0x000000ffff077224 */ /* 0x000fe400078e0005 */
[----:B------:R-:W-:Y:S02]  /*0d70*/  IMAD.MOV.U32 R4, RZ, RZ, R0 ;  /* 0x000000ffff047224 */ /* 0x000fe400078e0000 */
[----:B------:R-:W-:-:S04]  /*0d80*/  IMAD.MOV.U32 R5, RZ, RZ, 0x0 ;  /* 0x00000000ff057424 */ /* 0x000fc800078e00ff */
[----:B------:R-:W-:Y:S05]  /*0d90*/  RET.REL.NODEC R4 `(_Z17simulate_version4diidPdS_S_i) ;  /* 0xfffffff004987950 */ /* 0x000fea0003c3ffff */
.L_x_18:
        /* <DEDUP_REMOVED lines=14> */
.L_x_46:


//--------------------- .text._Z17simulate_version3diidPdS_S_i --------------------------
	.section	.text._Z17simulate_version3diidPdS_S_i,"ax",@progbits
	.align	128
        .global         _Z17simulate_version3diidPdS_S_i
        .type           _Z17simulate_version3diidPdS_S_i,@function
        .size           _Z17simulate_version3diidPdS_S_i,(.L_x_47 - _Z17simulate_version3diidPdS_S_i)
        .other          _Z17simulate_version3diidPdS_S_i,@"STO_CUDA_ENTRY STV_DEFAULT"
_Z17simulate_version3diidPdS_S_i:
.text._Z17simulate_version3diidPdS_S_i:
[----:B------:R-:W-:Y:S01]  /*0000*/  LDC R1, c[0x0][0x37c] ;  /* 0x0000df00ff017b82 */ /* 0x000fe20000000800 */
[----:B------:R-:W0:Y:S07]  /*0010*/  S2R R3, SR_TID.Y ;  /* 0x0000000000037919 */ /* 0x000e2e0000002200 */
[----:B------:R-:W0:Y:S01]  /*0020*/  S2UR UR4, SR_CTAID.Y ;  /* 0x00000000000479c3 */ /* 0x000e220000002600 */
[----:B------:R-:W1:Y:S01]  /*0030*/  LDCU.64 UR6, c[0x0][0x388] ;  /* 0x00007100ff0677ac */ /* 0x000e620008000a00 */
[----:B------:R-:W2:Y:S06]  /*0040*/  S2R R5, SR_TID.X ;  /* 0x0000000000057919 */ /* 0x000eac0000002100 */
[----:B------:R-:W0:Y:S08]  /*0050*/  LDC R0, c[0x0][0x364] ;  /* 0x0000d900ff007b82 */ /* 0x000e300000000800 */
[----:B------:R-:W2:Y:S08]  /*0060*/  S2UR UR5, SR_CTAID.X ;  /* 0x00000000000579c3 */ /* 0x000eb00000002500 */
[----:B------:R-:W2:Y:S01]  /*0070*/  LDC R2, c[0x0][0x360] ;  /* 0x0000d800ff027b82 */ /* 0x000ea20000000800 */
[----:B0-----:R-:W-:-:S05]  /*0080*/  IMAD R0, R0, UR4, R3 ;  /* 0x0000000400007c24 */ /* 0x001fca000f8e0203 */
[----:B-1----:R-:W-:Y:S01]  /*0090*/  ISETP.GE.AND P0, PT, R0, UR7, PT ;  /* 0x0000000700007c0c */ /* 0x002fe2000bf06270 */
[----:B--2---:R-:W-:-:S04]  /*00a0*/  IMAD R2, R2, UR5, R5 ;  /* 0x0000000502027c24 */ /* 0x004fc8000f8e0205 */
[C---:B------:R-:W-:Y:S01]  /*00b0*/  VIADD R7, R2.reuse, 0x1 ;  /* 0x0000000102077836 */ /* 0x040fe20000000000 */
[----:B------:R-:W-:-:S04]  /*00c0*/  ISETP.GT.U32.OR P0, PT, R2, 0x7ffffffe, P0 ;  /* 0x7ffffffe0200780c */ /* 0x000fc80000704470 */
[----:B------:R-:W-:-:S13]  /*00d0*/  ISETP.GT.OR P0, PT, R7, UR6, P0 ;  /* 0x0000000607007c0c */ /* 0x000fda0008704670 */
[----:B------:R-:W-:Y:S05]  /*00e0*/  @P0 EXIT ;  /* 0x000000000000094d */ /* 0x000fea0003800000 */
[----:B------:R-:W0:Y:S01]  /*00f0*/  LDC R15, c[0x0][0x3b0] ;  /* 0x0000ec00ff0f7b82 */ /* 0x000e220000000800 */
[----:B------:R-:W1:Y:S01]  /*0100*/  LDCU.64 UR4, c[0x0][0x358] ;  /* 0x00006b00ff0477ac */ /* 0x000e620008000a00 */
[----:B------:R-:W-:Y:S01]  /*0110*/  VIADD R2, R0, 0x1 ;  /* 0x0000000100027836 */ /* 0x000fe20000000000 */
[----:B------:R-:W2:Y:S05]  /*0120*/  LDCU.64 UR6, c[0x0][0x380] ;  /* 0x00007000ff0677ac */ /* 0x000eaa0008000a00 */
[----:B------:R-:W3:Y:S01]  /*0130*/  LDC.64 R4, c[0x0][0x3a0] ;  /* 0x0000e800ff047b82 */ /* 0x000ee20000000a00 */
[----:B0-----:R-:W-:-:S04]  /*0140*/  IMAD R0, R2, R15, R7 ;  /* 0x0000000f02007224 */ /* 0x001fc800078e0207 */
[----:B---3--:R-:W-:-:S05]  /*0150*/  IMAD.WIDE R12, R0, 0x8, R4 ;  /* 0x00000008000c7825 */ /* 0x008fca00078e0204 */
[----:B-1----:R-:W3:Y:S04]  /*0160*/  LDG.E.64 R8, desc[UR4][R12.64+0x8] ;  /* 0x000008040c087981 */ /* 0x002ee8000c1e1b00 */
[----:B------:R-:W3:Y:S01]  /*0170*/  LDG.E.64 R10, desc[UR4][R12.64+-0x8] ;  /* 0xfffff8040c0a7981 */ /* 0x000ee2000c1e1b00 */
[--C-:B------:R-:W-:Y:S02]  /*0180*/  IMAD R6, R2, R15, R15.reuse ;  /* 0x0000000f02067224 */ /* 0x100fe400078e020f */
[----:B------:R-:W-:Y:S01]  /*0190*/  IMAD.MOV R17, RZ, RZ, -R15 ;  /* 0x000000ffff117224 */ /* 0x000fe200078e0a0f */
[----:B------:R-:W4:Y:S01]  /*01a0*/  LDG.E.64 R2, desc[UR4][R12.64] ;  /* 0x000000040c027981 */ /* 0x000f22000c1e1b00 */
[----:B------:R-:W-:-:S04]  /*01b0*/  IMAD.WIDE R14, R15, 0x8, R12 ;  /* 0x000000080f0e7825 */ /* 0x000fc800078e020c */
[----:B------:R-:W-:Y:S02]  /*01c0*/  IMAD R6, R17, 0x2, R6 ;  /* 0x0000000211067824 */ /* 0x000fe400078e0206 */
[----:B------:R-:W5:Y:S02]  /*01d0*/  LDG.E.64 R14, desc[UR4][R14.64] ;  /* 0x000000040e0e7981 */ /* 0x000f64000c1e1b00 */
[----:B------:R-:W-:-:S04]  /*01e0*/  IMAD.IADD R17, R7, 0x1, R6 ;  /* 0x0000000107117824 */ /* 0x000fc800078e0206 */
[----:B------:R-:W-:Y:S02]  /*01f0*/  IMAD.WIDE R16, R17, 0x8, R4 ;  /* 0x0000000811107825 */ /* 0x000fe400078e0204 */
[----:B------:R-:W0:Y:S04]  /*0200*/  LDC.64 R4, c[0x0][0x3a8] ;  /* 0x0000ea00ff047b82 */ /* 0x000e280000000a00 */
[----:B------:R-:W2:Y:S01]  /*0210*/  LDG.E.64 R16, desc[UR4][R16.64] ;  /* 0x0000000410107981 */ /* 0x000ea2000c1e1b00 */
[----:B0-----:R-:W-:-:S05]  /*0220*/  IMAD.WIDE R4, R0, 0x8, R4 ;  /* 0x0000000800047825 */ /* 0x001fca00078e0204 */
[----:B------:R-:W2:Y:S01]  /*0230*/  LDG.E.64 R6, desc[UR4][R4.64] ;  /* 0x0000000404067981 */ /* 0x000ea2000c1e1b00 */
[----:B------:R-:W-:Y:S01]  /*0240*/  BSSY.RECONVERGENT B0, `(.L_x_19) ;  /* 0x0000026000007945 */ /* 0x000fe20003800200 */
[----:B---3--:R-:W-:-:S08]  /*0250*/  DADD R8, R8, R10 ;  /* 0x0000000008087229 */ /* 0x008fd0000000000a */
[----:B----4-:R-:W-:-:S08]  /*0260*/  DFMA R8, R2, -4, R8 ;  /* 0xc01000000208782b */ /* 0x010fd00000000008 */
[----:B-----5:R-:W-:-:S08]  /*0270*/  DADD R8, R8, R14 ;  /* 0x0000000008087229 */ /* 0x020fd0000000000e */
[----:B--2---:R-:W-:-:S08]  /*0280*/  DADD R8, R8, R16 ;  /* 0x0000000008087229 */ /* 0x004fd00000000010 */
[----:B------:R-:W-:Y:S01]  /*0290*/  DFMA R8, R8, UR6, R2 ;  /* 0x0000000608087c2b */ /* 0x000fe20008000002 */
        /* <DEDUP_REMOVED lines=8> */
[----:B------:R-:W-:-:S08]  /*0320*/  DFMA R2, R6, R8, R2 ;  /* 0x000000080602722b */ /* 0x000fd00000000002 */
[----:B0-----:R-:W-:Y:S01]  /*0330*/  DFMA R8, -R2, UR6, R8 ;  /* 0x0000000602087c2b */ /* 0x001fe20008000108 */
[----:B------:R-:W-:Y:S01]  /*0340*/  UMOV UR6, 0x33333333 ;  /* 0x3333333300067882 */ /* 0x000fe20000000000 */
[----:B------:R-:W-:-:S06]  /*0350*/  UMOV UR7, 0x3fd33333 ;  /* 0x3fd3333300077882 */ /* 0x000fcc0000000000 */
        /* <DEDUP_REMOVED lines=8> */
[----:B------:R-:W-:Y:S02]  /*03e0*/  DFMA R2, -R26, R10, 1 ;  /* 0x3ff000001a02742b */ /* 0x000fe4000000010a */
[----:B------:R-:W-:-:S06]  /*03f0*/  DMUL R12, R6, UR6 ;  /* 0x00000006060c7c28 */ /* 0x000fcc0008000000 */
[----:B------:R-:W-:-:S08]  /*0400*/  DFMA R2, R10, R2, R10 ;  /* 0x000000020a02722b */ /* 0x000fd0000000000a */
[----:B------:R-:W-:-:S08]  /*0410*/  DMUL R10, R12, R2 ;  /* 0x000000020c0a7228 */ /* 0x000fd00000000000 */
[----:B------:R-:W-:-:S08]  /*0420*/  DFMA R14, -R26, R10, R12 ;  /* 0x0000000a1a0e722b */ /* 0x000fd0000000010c */
[----:B------:R-:W-:Y:S01]  /*0430*/  DFMA R2, R2, R14, R10 ;  /* 0x0000000e0202722b */ /* 0x000fe2000000000a */
[----:B------:R-:W-:-:S09]  /*0440*/  FSETP.GEU.AND P1, PT, |R13|, 6.5827683646048100446e-37, PT ;  /* 0x036000000d00780b */ /* 0x000fd20003f2e200 */
[----:B------:R-:W-:-:S05]  /*0450*/  FFMA R10, RZ, R27, R3 ;  /* 0x0000001bff0a7223 */ /* 0x000fca0000000003 */
[----:B------:R-:W-:-:S13]  /*0460*/  FSETP.GT.AND P0, PT, |R10|, 1.469367938527859385e-39, PT ;  /* 0x001000000a00780b */ /* 0x000fda0003f04200 */
[----:B------:R-:W-:Y:S05]  /*0470*/  @P0 BRA P1, `(.L_x_20) ;  /* 0x0000000000080947 */ /* 0x000fea0000800000 */
[----:B------:R-:W-:-:S07]  /*0480*/  MOV R16, 0x4a0 ;  /* 0x000004a000107802 */ /* 0x000fce0000000f00 */
[----:B------:R-:W-:Y:S05]  /*0490*/  CALL.REL.NOINC `($__internal_2_$__cuda_sm20_div_rn_f64_full) ;  /* 0x0000000000487944 */ /* 0x000fea0003c00000 */
.L_x_20:
[----:B------:R-:W-:Y:S05]  /*04a0*/  BSYNC.RECONVERGENT B0 ;  /* 0x0000000000007941 */ /* 0x000fea0003800200 */
.L_x_19:
[----:B------:R-:W0:Y:S01]  /*04b0*/  LDC.64 R16, c[0x0][0x390] ;  /* 0x0000e400ff107b82 */ /* 0x000e220000000a00 */
[----:B------:R-:W-:Y:S01]  /*04c0*/  UMOV UR6, 0x9999999a ;  /* 0x9999999a00067882 */ /* 0x000fe20000000000 */
[----:B------:R-:W-:Y:S01]  /*04d0*/  UMOV UR7, 0x3fb99999 ;  /* 0x3fb9999900077882 */ /* 0x000fe20000000000 */
[C---:B------:R-:W-:Y:S02]  /*04e0*/  DMUL R10, R8.reuse, 8 ;  /* 0x40200000080a7828 */ /* 0x040fe40000000000 */
[----:B------:R-:W-:Y:S01]  /*04f0*/  DADD R12, R8, -UR6 ;  /* 0x80000006080c7e29 */ /* 0x000fe20008000000 */
[----:B------:R-:W-:Y:S01]  /*0500*/  UMOV UR6, 0x47ae147b ;  /* 0x47ae147b00067882 */ /* 0x000fe20000000000 */
[----:B------:R-:W-:Y:S01]  /*0510*/  UMOV UR7, 0x3f847ae1 ;  /* 0x3f847ae100077882 */ /* 0x000fe20000000000 */
[----:B------:R-:W1:Y:S01]  /*0520*/  LDC.64 R14, c[0x0][0x398] ;  /* 0x0000e600ff0e7b82 */ /* 0x000e620000000a00 */
[----:B------:R-:W-:-:S04]  /*0530*/  DADD R2, R2, UR6 ;  /* 0x0000000602027e29 */ /* 0x000fc80008000000 */
[----:B------:R-:W-:-:S08]  /*0540*/  DADD R12, R12, -1 ;  /* 0xbff000000c0c7429 */ /* 0x000fd00000000000 */
[----:B------:R-:W-:Y:S02]  /*0550*/  DFMA R10, -R10, R12, -R6 ;  /* 0x0000000c0a0a722b */ /* 0x000fe40000000906 */
[----:B0-----:R-:W-:-:S08]  /*0560*/  DMUL R2, R2, R16 ;  /* 0x0000001002027228 */ /* 0x001fd00000000000 */
[----:B------:R-:W-:Y:S01]  /*0570*/  DFMA R2, R2, R10, R6 ;  /* 0x0000000a0202722b */ /* 0x000fe20000000006 */
[----:B-1----:R-:W-:-:S05]  /*0580*/  IMAD.WIDE R6, R0, 0x8, R14 ;  /* 0x0000000800067825 */ /* 0x002fca00078e020e */
[----:B------:R-:W-:Y:S04]  /*0590*/  STG.E.64 desc[UR4][R6.64], R8 ;  /* 0x0000000806007986 */ /* 0x000fe8000c101b04 */
[----:B------:R-:W-:Y:S01]  /*05a0*/  STG.E.64 desc[UR4][R4.64], R2 ;  /* 0x0000000204007986 */ /* 0x000fe2000c101b04 */
[----:B------:R-:W-:Y:S05]  /*05b0*/  EXIT ;  /* 0x000000000000794d */ /* 0x000fea0003800000 */
        .weak           $__internal_2_$__cuda_sm20_div_rn_f64_full
        .type           $__internal_2_$__cuda_sm20_div_rn_f64_full,@function
        .size           $__internal_2_$__cuda_sm20_div_rn_f64_full,(.L_x_47 - $__internal_2_$__cuda_sm20_div_rn_f64_full)
$__internal_2_$__cuda_sm20_div_rn_f64_full:
[C---:B------:R-:W-:Y:S01]  /*05c0*/  FSETP.GEU.AND P0, PT, |R27|.reuse, 1.469367938527859385e-39, PT ;  /* 0x001000001b00780b */ /* 0x040fe20003f0e200 */
[--C-:B------:R-:W-:Y:S01]  /*05d0*/  IMAD.MOV.U32 R10, RZ, RZ, R26.reuse ;  /* 0x000000ffff0a7224 */ /* 0x100fe200078e001a */
[----:B------:R-:W-:Y:S01]  /*05e0*/  LOP3.LUT R2, R27, 0x800fffff, RZ, 0xc0, !PT ;  /* 0x800fffff1b027812 */ /* 0x000fe200078ec0ff */
[----:B------:R-:W-:Y:S01]  /*05f0*/  IMAD.MOV.U32 R11, RZ, RZ, R27 ;  /* 0x000000ffff0b7224 */ /* 0x000fe200078e001b */
[C---:B------:R-:W-:Y:S01]  /*0600*/  FSETP.GEU.AND P2, PT, |R13|.reuse, 1.469367938527859385e-39, PT ;  /* 0x001000000d00780b */ /* 0x040fe20003f4e200 */
[----:B------:R-:W-:Y:S01]  /*0610*/  IMAD.MOV.U32 R20, RZ, RZ, 0x1 ;  /* 0x00000001ff147424 */ /* 0x000fe200078e00ff */
[----:B------:R-:W-:Y:S01]  /*0620*/  LOP3.LUT R3, R2, 0x3ff00000, RZ, 0xfc, !PT ;  /* 0x3ff0000002037812 */ /* 0x000fe200078efcff */
[----:B------:R-:W-:Y:S01]  /*0630*/  IMAD.MOV.U32 R2, RZ, RZ, R26 ;  /* 0x000000ffff027224 */ /* 0x000fe200078e001a */
[----:B------:R-:W-:Y:S01]  /*0640*/  LOP3.LUT R17, R13, 0x7ff00000, RZ, 0xc0, !PT ;  /* 0x7ff000000d117812 */ /* 0x000fe200078ec0ff */
[----:B------:R-:W-:Y:S01]  /*0650*/  BSSY.RECONVERGENT B1, `(.L_x_21) ;  /* 0x0000050000017945 */ /* 0x000fe20003800200 */
[----:B------:R-:W-:-:S03]  /*0660*/  LOP3.LUT R26, R27, 0x7ff00000, RZ, 0xc0, !PT ;  /* 0x7ff000001b1a7812 */ /* 0x000fc600078ec0ff */
[----:B------:R-:W-:Y:S01]  /*0670*/  @!P0 DMUL R2, R10, 8.98846567431157953865e+307 ;  /* 0x7fe000000a028828 */ /* 0x000fe20000000000 */
[----:B------:R-:W-:-:S03]  /*0680*/  ISETP.GE.U32.AND P1, PT, R17, R26, PT ;  /* 0x0000001a1100720c */ /* 0x000fc60003f26070 */
[----:B------:R-:W-:Y:S01]  /*0690*/  @!P2 LOP3.LUT R18, R11, 0x7ff00000, RZ, 0xc0, !PT ;  /* 0x7ff000000b12a812 */ /* 0x000fe200078ec0ff */
[----:B------:R-:W-:Y:S01]  /*06a0*/  @!P2 IMAD.MOV.U32 R22, RZ, RZ, RZ ;  /* 0x000000ffff16a224 */ /* 0x000fe200078e00ff */
[----:B------:R-:W0:Y:S02]  /*06b0*/  MUFU.RCP64H R21, R3 ;  /* 0x0000000300157308 */ /* 0x000e240000001800 */
[----:B------:R-:W-:Y:S01]  /*06c0*/  @!P2 ISETP.GE.U32.AND P3, PT, R17, R18, PT ;  /* 0x000000121100a20c */ /* 0x000fe20003f66070 */
[----:B------:R-:W-:Y:S01]  /*06d0*/  IMAD.MOV.U32 R18, RZ, RZ, 0x1ca00000 ;  /* 0x1ca00000ff127424 */ /* 0x000fe200078e00ff */
[----:B------:R-:W-:-:S04]  /*06e0*/  @!P0 LOP3.LUT R26, R3, 0x7ff00000, RZ, 0xc0, !PT ;  /* 0x7ff00000031a8812 */ /* 0x000fc800078ec0ff */
[----:B------:R-:W-:Y:S01]  /*06f0*/  @!P2 SEL R19, R18, 0x63400000, !P3 ;  /* 0x634000001213a807 */ /* 0x000fe20005800000 */
[----:B------:R-:W-:-:S03]  /*0700*/  VIADD R27, R26, 0xffffffff ;  /* 0xffffffff1a1b7836 */ /* 0x000fc60000000000 */
[----:B------:R-:W-:-:S04]  /*0710*/  @!P2 LOP3.LUT R19, R19, 0x80000000, R13, 0xf8, !PT ;  /* 0x800000001313a812 */ /* 0x000fc800078ef80d */
[----:B------:R-:W-:Y:S01]  /*0720*/  @!P2 LOP3.LUT R23, R19, 0x100000, RZ, 0xfc, !PT ;  /* 0x001000001317a812 */ /* 0x000fe200078efcff */
[----:B0-----:R-:W-:Y:S01]  /*0730*/  DFMA R14, R20, -R2, 1 ;  /* 0x3ff00000140e742b */ /* 0x001fe20000000802 */
[----:B------:R-:W-:-:S07]  /*0740*/  IMAD.MOV.U32 R19, RZ, RZ, R17 ;  /* 0x000000ffff137224 */ /* 0x000fce00078e0011 */
[----:B------:R-:W-:-:S08]  /*0750*/  DFMA R14, R14, R14, R14 ;  /* 0x0000000e0e0e722b */ /* 0x000fd0000000000e */
[----:B------:R-:W-:Y:S01]  /*0760*/  DFMA R20, R20, R14, R20 ;  /* 0x0000000e1414722b */ /* 0x000fe20000000014 */
[----:B------:R-:W-:Y:S01]  /*0770*/  SEL R15, R18, 0x63400000, !P1 ;  /* 0x63400000120f7807 */ /* 0x000fe20004800000 */
[----:B------:R-:W-:-:S03]  /*0780*/  IMAD.MOV.U32 R14, RZ, RZ, R12 ;  /* 0x000000ffff0e7224 */ /* 0x000fc600078e000c */
[----:B------:R-:W-:-:S03]  /*0790*/  LOP3.LUT R15, R15, 0x800fffff, R13, 0xf8, !PT ;  /* 0x800fffff0f0f7812 */ /* 0x000fc600078ef80d */
[----:B------:R-:W-:-:S03]  /*07a0*/  DFMA R24, R20, -R2, 1 ;  /* 0x3ff000001418742b */ /* 0x000fc60000000802 */
[----:B------:R-:W-:-:S05]  /*07b0*/  @!P2 DFMA R14, R14, 2, -R22 ;  /* 0x400000000e0ea82b */ /* 0x000fca0000000816 */
[----:B------:R-:W-:-:S05]  /*07c0*/  DFMA R24, R20, R24, R20 ;  /* 0x000000181418722b */ /* 0x000fca0000000014 */
[----:B------:R-:W-:-:S03]  /*07d0*/  @!P2 LOP3.LUT R19, R15, 0x7ff00000, RZ, 0xc0, !PT ;  /* 0x7ff000000f13a812 */ /* 0x000fc600078ec0ff */
[----:B------:R-:W-:Y:S02]  /*07e0*/  DMUL R20, R24, R14 ;  /* 0x0000000e18147228 */ /* 0x000fe40000000000 */
[----:B------:R-:W-:-:S05]  /*07f0*/  VIADD R22, R19, 0xffffffff ;  /* 0xffffffff13167836 */ /* 0x000fca0000000000 */
[----:B------:R-:W-:Y:S01]  /*0800*/  ISETP.GT.U32.AND P0, PT, R22, 0x7feffffe, PT ;  /* 0x7feffffe1600780c */ /* 0x000fe20003f04070 */
[----:B------:R-:W-:-:S03]  /*0810*/  DFMA R22, R20, -R2, R14 ;  /* 0x800000021416722b */ /* 0x000fc6000000000e */
[----:B------:R-:W-:-:S05]  /*0820*/  ISETP.GT.U32.OR P0, PT, R27, 0x7feffffe, P0 ;  /* 0x7feffffe1b00780c */ /* 0x000fca0000704470 */
[----:B------:R-:W-:-:S08]  /*0830*/  DFMA R22, R24, R22, R20 ;  /* 0x000000161816722b */ /* 0x000fd00000000014 */
[----:B------:R-:W-:Y:S05]  /*0840*/  @P0 BRA `(.L_x_22) ;  /* 0x00000000006c0947 */ /* 0x000fea0003800000 */
[----:B------:R-:W-:-:S04]  /*0850*/  LOP3.LUT R20, R11, 0x7ff00000, RZ, 0xc0, !PT ;  /* 0x7ff000000b147812 */ /* 0x000fc800078ec0ff */
[CC--:B------:R-:W-:Y:S02]  /*0860*/  VIADDMNMX R12, R17.reuse, -R20.reuse, 0xb9600000, !PT ;  /* 0xb9600000110c7446 */ /* 0x0c0fe40007800914 */
[----:B------:R-:W-:Y:S02]  /*0870*/  ISETP.GE.U32.AND P0, PT, R17, R20, PT ;  /* 0x000000141100720c */ /* 0x000fe40003f06070 */
[----:B------:R-:W-:Y:S02]  /*0880*/  VIMNMX R12, PT, PT, R12, 0x46a00000, PT ;  /* 0x46a000000c0c7848 */ /* 0x000fe40003fe0100 */
[----:B------:R-:W-:Y:S01]  /*0890*/  SEL R13, R18, 0x63400000, !P0 ;  /* 0x63400000120d7807 */ /* 0x000fe20004000000 */
[----:B------:R-:W-:-:S04]  /*08a0*/  IMAD.MOV.U32 R18, RZ, RZ, RZ ;  /* 0x000000ffff127224 */ /* 0x000fc800078e00ff */
        /* <DEDUP_REMOVED lines=21> */
.L_x_22:
        /* <DEDUP_REMOVED lines=16> */
.L_x_25:
[----:B------:R-:W-:Y:S01]  /*0b00*/  LOP3.LUT R21, R11, 0x80000, RZ, 0xfc, !PT ;  /* 0x000800000b157812 */ /* 0x000fe200078efcff */
[----:B------:R-:W-:Y:S01]  /*0b10*/  IMAD.MOV.U32 R20, RZ, RZ, R10 ;  /* 0x000000ffff147224 */ /* 0x000fe200078e000a */
[----:B------:R-:W-:Y:S06]  /*0b20*/  BRA `(.L_x_23) ;  /* 0x0000000000087947 */ /* 0x000fec0003800000 */
.L_x_24:
[----:B------:R-:W-:Y:S01]  /*0b30*/  LOP3.LUT R21, R13, 0x80000, RZ, 0xfc, !PT ;  /* 0x000800000d157812 */ /* 0x000fe200078efcff */
[----:B------:R-:W-:-:S07]  /*0b40*/  IMAD.MOV.U32 R20, RZ, RZ, R12 ;  /* 0x000000ffff147224 */ /* 0x000fce00078e000c */
.L_x_23:
[----:B------:R-:W-:Y:S05]  /*0b50*/  BSYNC.RECONVERGENT B1 ;  /* 0x0000000000017941 */ /* 0x000fea0003800200 */
.L_x_21:
[----:B------:R-:W-:Y:S02]  /*0b60*/  IMAD.MOV.U32 R17, RZ, RZ, 0x0 ;  /* 0x00000000ff117424 */ /* 0x000fe400078e00ff */
[----:B------:R-:W-:Y:S02]  /*0b70*/  IMAD.MOV.U32 R2, RZ, RZ, R20 ;  /* 0x000000ffff027224 */ /* 0x000fe400078e0014 */
[----:B------:R-:W-:Y:S01]  /*0b80*/  IMAD.MOV.U32 R3, RZ, RZ, R21 ;  /* 0x000000ffff037224 */ /* 0x000fe200078e0015 */
[----:B------:R-:W-:Y:S06]  /*0b90*/  RET.REL.NODEC R16 `(_Z17simulate_version3diidPdS_S_i) ;  /* 0xfffffff410187950 */ /* 0x000fec0003c3ffff */
.L_x_26:
        /* <DEDUP_REMOVED lines=14> */
.L_x_47:


//--------------------- .text._Z17simulate_version2diidPdS_S_i --------------------------
	.section	.text._Z17simulate_version2diidPdS_S_i,"ax",@progbits
	.align	128
        .global         _Z17simulate_version2diidPdS_S_i
        .type           _Z17simulate_version2diidPdS_S_i,@function
        .size           _Z17simulate_version2diidPdS_S_i,(.L_x_48 - _Z17simulate_version2diidPdS_S_i)
        .other          _Z17simulate_version2diidPdS_S_i,@"STO_CUDA_ENTRY STV_DEFAULT"
_Z17simulate_version2diidPdS_S_i:
.text._Z17simulate_version2diidPdS_S_i:
        /* <DEDUP_REMOVED lines=29> */
[----:B------:R-:W5:Y:S01]  /*01d0*/  LDG.E.64 R14, desc[UR4][R14.64] ;  /* 0x000000040e0e7981 */ /* 0x000f62000c1e1b00 */
[----:B------:R-:W0:Y:S01]  /*01e0*/  LDC.64 R16, c[0x0][0x3a8] ;  /* 0x0000ea00ff107b82 */ /* 0x000e220000000a00 */
[----:B------:R-:W-:-:S04]  /*01f0*/  IMAD.IADD R9, R9, 0x1, R0 ;  /* 0x0000000109097824 */ /* 0x000fc800078e0200 */
[----:B------:R-:W-:-:S06]  /*0200*/  IMAD.WIDE R10, R9, 0x8, R10 ;  /* 0x00000008090a7825 */ /* 0x000fcc00078e020a */
[----:B------:R-:W2:Y:S01]  /*0210*/  LDG.E.64 R10, desc[UR4][R10.64] ;  /* 0x000000040a0a7981 */ /* 0x000ea2000c1e1b00 */
[----:B---3--:R-:W-:Y:S01]  /*0220*/  DADD R4, R6, R4 ;  /* 0x0000000006047229 */ /* 0x008fe20000000004 */
[----:B------:R-:W1:Y:S07]  /*0230*/  LDC.64 R6, c[0x0][0x398] ;  /* 0x0000e600ff067b82 */ /* 0x000e6e0000000a00 */
[----:B----4-:R-:W-:-:S08]  /*0240*/  DFMA R4, R2, -4, R4 ;  /* 0xc01000000204782b */ /* 0x010fd00000000004 */
[----:B-----5:R-:W-:Y:S01]  /*0250*/  DADD R4, R4, R14 ;  /* 0x0000000004047229 */ /* 0x020fe2000000000e */
[----:B------:R-:W3:Y:S07]  /*0260*/  LDC.64 R14, c[0x0][0x390] ;  /* 0x0000e400ff0e7b82 */ /* 0x000eee0000000a00 */
[----:B--2---:R-:W-:-:S08]  /*0270*/  DADD R4, R4, R10 ;  /* 0x0000000004047229 */ /* 0x004fd0000000000a */
[----:B------:R-:W-:Y:S01]  /*0280*/  DFMA R4, R4, UR6, R2 ;  /* 0x0000000604047c2b */ /* 0x000fe20008000002 */
[----:B-1----:R-:W-:-:S04]  /*0290*/  IMAD.WIDE R2, R8, 0x8, R6 ;  /* 0x0000000808027825 */ /* 0x002fc800078e0206 */
[----:B0-----:R-:W-:Y:S02]  /*02a0*/  IMAD.WIDE R8, R8, 0x8, R16 ;  /* 0x0000000808087825 */ /* 0x001fe400078e0210 */
[----:B------:R0:W-:Y:S04]  /*02b0*/  STG.E.64 desc[UR4][R2.64], R4 ;  /* 0x0000000402007986 */ /* 0x0001e8000c101b04 */
[----:B------:R-:W2:Y:S01]  /*02c0*/  LDG.E.64 R12, desc[UR4][R8.64] ;  /* 0x00000004080c7981 */ /* 0x000ea2000c1e1b00 */
[----:B------:R-:W-:Y:S01]  /*02d0*/  UMOV UR6, 0x9999999a ;  /* 0x9999999a00067882 */ /* 0x000fe20000000000 */
[----:B------:R-:W-:Y:S01]  /*02e0*/  UMOV UR7, 0x3fb99999 ;  /* 0x3fb9999900077882 */ /* 0x000fe20000000000 */
[C---:B------:R-:W-:Y:S02]  /*02f0*/  DMUL R6, R4.reuse, 8 ;  /* 0x4020000004067828 */ /* 0x040fe40000000000 */
[----:B------:R-:W-:-:S08]  /*0300*/  DADD R10, R4, -UR6 ;  /* 0x80000006040a7e29 */ /* 0x000fd00008000000 */
[----:B------:R-:W-:Y:S02]  /*0310*/  DMUL R6, R6, R10 ;  /* 0x0000000a06067228 */ /* 0x000fe40000000000 */
[----:B------:R-:W-:-:S08]  /*0320*/  DADD R10, R4, -1 ;  /* 0xbff00000040a7429 */ /* 0x000fd00000000000 */
[----:B------:R-:W-:Y:S01]  /*0330*/  DMUL R6, R6, R10 ;  /* 0x0000000a06067228 */ /* 0x000fe20000000000 */
[----:B------:R-:W-:Y:S01]  /*0340*/  UMOV UR6, 0x33333333 ;  /* 0x3333333300067882 */ /* 0x000fe20000000000 */
[----:B------:R-:W-:-:S06]  /*0350*/  UMOV UR7, 0x3fd33333 ;  /* 0x3fd3333300077882 */ /* 0x000fcc0000000000 */
[----:B--2---:R-:W-:-:S08]  /*0360*/  DFMA R6, R4, R12, R6 ;  /* 0x0000000c0406722b */ /* 0x004fd00000000006 */
[----:B---3--:R-:W-:-:S07]  /*0370*/  DFMA R6, -R6, R14, R4 ;  /* 0x0000000e0606722b */ /* 0x008fce0000000104 */
[----:B------:R1:W-:Y:S04]  /*0380*/  STG.E.64 desc[UR4][R2.64], R6 ;  /* 0x0000000602007986 */ /* 0x0003e8000c101b04 */
[----:B0-----:R-:W2:Y:S01]  /*0390*/  LDG.E.64 R4, desc[UR4][R8.64] ;  /* 0x0000000408047981 */ /* 0x001ea2000c1e1b00 */
        /* <DEDUP_REMOVED lines=12> */
[----:B-1----:R-:W-:-:S08]  /*0460*/  DMUL R2, R12, R16 ;  /* 0x000000100c027228 */ /* 0x002fd00000000000 */
[----:B------:R-:W-:-:S08]  /*0470*/  DFMA R14, -R10, R2, R12 ;  /* 0x000000020a0e722b */ /* 0x000fd0000000010c */
[----:B------:R-:W-:Y:S01]  /*0480*/  DFMA R2, R16, R14, R2 ;  /* 0x0000000e1002722b */ /* 0x000fe20000000002 */
[----:B------:R-:W-:-:S09]  /*0490*/  FSETP.GEU.AND P1, PT, |R13|, 6.5827683646048100446e-37, PT ;  /* 0x036000000d00780b */ /* 0x000fd20003f2e200 */
[----:B------:R-:W-:-:S05]  /*04a0*/  FFMA R0, RZ, R11, R3 ;  /* 0x0000000bff007223 */ /* 0x000fca0000000003 */
[----:B------:R-:W-:-:S13]  /*04b0*/  FSETP.GT.AND P0, PT, |R0|, 1.469367938527859385e-39, PT ;  /* 0x001000000000780b */ /* 0x000fda0003f04200 */
[----:B------:R-:W-:Y:S05]  /*04c0*/  @P0 BRA P1, `(.L_x_28) ;  /* 0x0000000000100947 */ /* 0x000fea0000800000 */
[----:B------:R-:W-:-:S07]  /*04d0*/  MOV R0, 0x4f0 ;  /* 0x000004f000007802 */ /* 0x000fce0000000f00 */
[----:B------:R-:W-:Y:S05]  /*04e0*/  CALL.REL.NOINC `($__internal_3_$__cuda_sm20_div_rn_f64_full) ;  /* 0x0000000000447944 */ /* 0x000fea0003c00000 */
[----:B------:R-:W-:Y:S02]  /*04f0*/  IMAD.MOV.U32 R2, RZ, RZ, R18 ;  /* 0x000000ffff027224 */ /* 0x000fe400078e0012 */
[----:B------:R-:W-:-:S07]  /*0500*/  IMAD.MOV.U32 R3, RZ, RZ, R19 ;  /* 0x000000ffff037224 */ /* 0x000fce00078e0013 */
.L_x_28:
[----:B------:R-:W-:Y:S05]  /*0510*/  BSYNC.RECONVERGENT B0 ;  /* 0x0000000000007941 */ /* 0x000fea0003800200 */
.L_x_27:
[----:B------:R-:W0:Y:S01]  /*0520*/  LDCU.64 UR8, c[0x0][0x390] ;  /* 0x00007200ff0877ac */ /* 0x000e220008000a00 */
        /* <DEDUP_REMOVED lines=8> */
[----:B0-----:R-:W-:-:S03]  /*05b0*/  DMUL R2, R2, UR8 ;  /* 0x0000000802027c28 */ /* 0x001fc60008000000 */
[----:B------:R-:W-:-:S08]  /*05c0*/  DFMA R6, -R6, R10, -R4 ;  /* 0x0000000a0606722b */ /* 0x000fd00000000904 */
[----:B------:R-:W-:-:S07]  /*05d0*/  DFMA R2, R2, R6, R4 ;  /* 0x000000060202722b */ /* 0x000fce0000000004 */
[----:B------:R-:W-:Y:S01]  /*05e0*/  STG.E.64 desc[UR4][R8.64], R2 ;  /* 0x0000000208007986 */ /* 0x000fe2000c101b04 */
[----:B------:R-:W-:Y:S05]  /*05f0*/  EXIT ;  /* 0x000000000000794d */ /* 0x000fea0003800000 */
        .weak           $__internal_3_$__cuda_sm20_div_rn_f64_full
        .type           $__internal_3_$__cuda_sm20_div_rn_f64_full,@function
        .size           $__internal_3_$__cuda_sm20_div_rn_f64_full,(.L_x_48 - $__internal_3_$__cuda_sm20_div_rn_f64_full)
$__internal_3_$__cuda_sm20_div_rn_f64_full:
[C---:B------:R-:W-:Y:S01]  /*0600*/  FSETP.GEU.AND P0, PT, |R11|.reuse, 1.469367938527859385e-39, PT ;  /* 0x001000000b00780b */ /* 0x040fe20003f0e200 */
[----:B------:R-:W-:Y:S01]  /*0610*/  IMAD.MOV.U32 R14, RZ, RZ, 0x1 ;  /* 0x00000001ff0e7424 */ /* 0x000fe200078e00ff */
[----:B------:R-:W-:Y:S01]  /*0620*/  LOP3.LUT R2, R11, 0x800fffff, RZ, 0xc0, !PT ;  /* 0x800fffff0b027812 */ /* 0x000fe200078ec0ff */
[----:B------:R-:W-:Y:S01]  /*0630*/  IMAD.MOV.U32 R21, RZ, RZ, 0x1ca00000 ;  /* 0x1ca00000ff157424 */ /* 0x000fe200078e00ff */
[C---:B------:R-:W-:Y:S01]  /*0640*/  FSETP.GEU.AND P2, PT, |R13|.reuse, 1.469367938527859385e-39, PT ;  /* 0x001000000d00780b */ /* 0x040fe20003f4e200 */
[----:B------:R-:W-:Y:S01]  /*0650*/  BSSY.RECONVERGENT B1, `(.L_x_29) ;  /* 0x0000052000017945 */ /* 0x000fe20003800200 */
[----:B------:R-:W-:Y:S01]  /*0660*/  LOP3.LUT R3, R2, 0x3ff00000, RZ, 0xfc, !PT ;  /* 0x3ff0000002037812 */ /* 0x000fe200078efcff */
[----:B------:R-:W-:Y:S01]  /*0670*/  IMAD.MOV.U32 R2, RZ, RZ, R10 ;  /* 0x000000ffff027224 */ /* 0x000fe200078e000a */
[----:B------:R-:W-:Y:S02]  /*0680*/  LOP3.LUT R20, R13, 0x7ff00000, RZ, 0xc0, !PT ;  /* 0x7ff000000d147812 */ /* 0x000fe400078ec0ff */
[----:B------:R-:W-:-:S03]  /*0690*/  LOP3.LUT R23, R11, 0x7ff00000, RZ, 0xc0, !PT ;  /* 0x7ff000000b177812 */ /* 0x000fc600078ec0ff */
[----:B------:R-:W-:Y:S01]  /*06a0*/  @!P0 DMUL R2, R10, 8.98846567431157953865e+307 ;  /* 0x7fe000000a028828 */ /* 0x000fe20000000000 */
[C---:B------:R-:W-:Y:S01]  /*06b0*/  ISETP.GE.U32.AND P1, PT, R20.reuse, R23, PT ;  /* 0x000000171400720c */ /* 0x040fe20003f26070 */
[----:B------:R-:W-:Y:S02]  /*06c0*/  IMAD.MOV.U32 R22, RZ, RZ, R20 ;  /* 0x000000ffff167224 */ /* 0x000fe400078e0014 */
[----:B------:R-:W-:Y:S02]  /*06d0*/  @!P2 LOP3.LUT R19, R11, 0x7ff00000, RZ, 0xc0, !PT ;  /* 0x7ff000000b13a812 */ /* 0x000fe400078ec0ff */
[----:B------:R-:W0:Y:S02]  /*06e0*/  MUFU.RCP64H R15, R3 ;  /* 0x00000003000f7308 */ /* 0x000e240000001800 */
[----:B------:R-:W-:Y:S02]  /*06f0*/  @!P2 ISETP.GE.U32.AND P3, PT, R20, R19, PT ;  /* 0x000000131400a20c */ /* 0x000fe40003f66070 */
[----:B------:R-:W-:-:S02]  /*0700*/  @!P0 LOP3.LUT R23, R3, 0x7ff00000, RZ, 0xc0, !PT ;  /* 0x7ff0000003178812 */ /* 0x000fc400078ec0ff */
[----:B------:R-:W-:-:S04]  /*0710*/  @!P2 SEL R19, R21, 0x63400000, !P3 ;  /* 0x634000001513a807 */ /* 0x000fc80005800000 */
[----:B------:R-:W-:-:S04]  /*0720*/  @!P2 LOP3.LUT R24, R19, 0x80000000, R13, 0xf8, !PT ;  /* 0x800000001318a812 */ /* 0x000fc800078ef80d */
[----:B------:R-:W-:Y:S01]  /*0730*/  @!P2 LOP3.LUT R25, R24, 0x100000, RZ, 0xfc, !PT ;  /* 0x001000001819a812 */ /* 0x000fe200078efcff */
[----:B------:R-:W-:Y:S01]  /*0740*/  @!P2 IMAD.MOV.U32 R24, RZ, RZ, RZ ;  /* 0x000000ffff18a224 */ /* 0x000fe200078e00ff */
[----:B0-----:R-:W-:-:S08]  /*0750*/  DFMA R16, R14, -R2, 1 ;  /* 0x3ff000000e10742b */ /* 0x001fd00000000802 */
        /* <DEDUP_REMOVED lines=12> */
[----:B------:R-:W-:Y:S01]  /*0820*/  VIADD R26, R23, 0xffffffff ;  /* 0xffffffff171a7836 */ /* 0x000fe20000000000 */
[----:B------:R-:W-:-:S04]  /*0830*/  DFMA R24, R18, -R2, R14 ;  /* 0x800000021218722b */ /* 0x000fc8000000000e */
[----:B------:R-:W-:-:S04]  /*0840*/  ISETP.GT.U32.OR P0, PT, R26, 0x7feffffe, P0 ;  /* 0x7feffffe1a00780c */ /* 0x000fc80000704470 */
[----:B------:R-:W-:-:S09]  /*0850*/  DFMA R16, R16, R24, R18 ;  /* 0x000000181010722b */ /* 0x000fd20000000012 */
[----:B------:R-:W-:Y:S05]  /*0860*/  @P0 BRA `(.L_x_30) ;  /* 0x00000000006c0947 */ /* 0x000fea0003800000 */
[----:B------:R-:W-:-:S04]  /*0870*/  LOP3.LUT R13, R11, 0x7ff00000, RZ, 0xc0, !PT ;  /* 0x7ff000000b0d7812 */ /* 0x000fc800078ec0ff */
[CC--:B------:R-:W-:Y:S02]  /*0880*/  VIADDMNMX R12, R20.reuse, -R13.reuse, 0xb9600000, !PT ;  /* 0xb9600000140c7446 */ /* 0x0c0fe4000780090d */
[----:B------:R-:W-:Y:S01]  /*0890*/  ISETP.GE.U32.AND P0, PT, R20, R13, PT ;  /* 0x0000000d1400720c */ /* 0x000fe20003f06070 */
[----:B------:R-:W-:Y:S01]  /*08a0*/  IMAD.MOV.U32 R20, RZ, RZ, RZ ;  /* 0x000000ffff147224 */ /* 0x000fe200078e00ff */
        /* <DEDUP_REMOVED lines=13> */
[----:B------:R-:W-:Y:S02]  /*0980*/  IMAD.MOV R3, RZ, RZ, -R12 ;  /* 0x000000ffff037224 */ /* 0x000fe400078e0a0c */
[----:B------:R-:W-:-:S06]  /*0990*/  IMAD.MOV.U32 R2, RZ, RZ, RZ ;  /* 0x000000ffff027224 */ /* 0x000fcc00078e00ff */
[----:B------:R-:W-:Y:S02]  /*09a0*/  DFMA R2, R18, -R2, R16 ;  /* 0x800000021202722b */ /* 0x000fe40000000010 */
[----:B------:R-:W-:-:S04]  /*09b0*/  DMUL.RP R16, R16, R20 ;  /* 0x0000001410107228 */ /* 0x000fc80000008000 */
[----:B------:R-:W-:-:S04]  /*09c0*/  IADD3 R2, PT, PT, -R12, -0x43300000, RZ ;  /* 0xbcd000000c027810 */ /* 0x000fc80007ffe1ff */
[----:B------:R-:W-:Y:S02]  /*09d0*/  FSETP.NEU.AND P0, PT, |R3|, R2, PT ;  /* 0x000000020300720b */ /* 0x000fe40003f0d200 */
[----:B------:R-:W-:Y:S02]  /*09e0*/  LOP3.LUT R11, R17, R11, RZ, 0x3c, !PT ;  /* 0x0000000b110b7212 */ /* 0x000fe400078e3cff */
[----:B------:R-:W-:Y:S02]  /*09f0*/  FSEL R18, R16, R18, !P0 ;  /* 0x0000001210127208 */ /* 0x000fe40004000000 */
[----:B------:R-:W-:Y:S01]  /*0a00*/  FSEL R19, R11, R19, !P0 ;  /* 0x000000130b137208 */ /* 0x000fe20004000000 */
[----:B------:R-:W-:Y:S06]  /*0a10*/  BRA `(.L_x_31) ;  /* 0x0000000000547947 */ /* 0x000fec0003800000 */
.L_x_30:
        /* <DEDUP_REMOVED lines=16> */
.L_x_33:
[----:B------:R-:W-:Y:S01]  /*0b20*/  LOP3.LUT R19, R11, 0x80000, RZ, 0xfc, !PT ;  /* 0x000800000b137812 */ /* 0x000fe200078efcff */
[----:B------:R-:W-:Y:S01]  /*0b30*/  IMAD.MOV.U32 R18, RZ, RZ, R10 ;  /* 0x000000ffff127224 */ /* 0x000fe200078e000a */
[----:B------:R-:W-:Y:S06]  /*0b40*/  BRA `(.L_x_31) ;  /* 0x0000000000087947 */ /* 0x000fec0003800000 */
.L_x_32:
[----:B------:R-:W-:Y:S01]  /*0b50*/  LOP3.LUT R19, R13, 0x80000, RZ, 0xfc, !PT ;  /* 0x000800000d137812 */ /* 0x000fe200078efcff */
[----:B------:R-:W-:-:S07]  /*0b60*/  IMAD.MOV.U32 R18, RZ, RZ, R12 ;  /* 0x000000ffff127224 */ /* 0x000fce00078e000c */
.L_x_31:
[----:B------:R-:W-:Y:S05]  /*0b70*/  BSYNC.RECONVERGENT B1 ;  /* 0x0000000000017941 */ /* 0x000fea0003800200 */
.L_x_29:
[----:B------:R-:W-:Y:S02]  /*0b80*/  IMAD.MOV.U32 R2, RZ, RZ, R0 ;  /* 0x000000ffff027224 */ /* 0x000fe400078e0000 */
[----:B------:R-:W-:-:S04]  /*0b90*/  IMAD.MOV.U32 R3, RZ, RZ, 0x0 ;  /* 0x00000000ff037424 */ /* 0x000fc800078e00ff */
[----:B------:R-:W-:Y:S05]  /*0ba0*/  RET.REL.NODEC R2 `(_Z17simulate_version2diidPdS_S_i) ;  /* 0xfffffff402147950 */ /* 0x000fea0003c3ffff */
.L_x_34:
        /* <DEDUP_REMOVED lines=13> */
.L_x_48:


//--------------------- .text._Z21simulate_version1_ODEdiidPdS_S_i --------------------------
	.section	.text._Z21simulate_version1_ODEdiidPdS_S_i,"ax",@progbits
	.align	128
        .global         _Z21simulate_version1_ODEdiidPdS_S_i
        .type           _Z21simulate_version1_ODEdiidPdS_S_i,@function
        .size           _Z21simulate_version1_ODEdiidPdS_S_i,(.L_x_49 - _Z21simulate_version1_ODEdiidPdS_S_i)
        .other          _Z21simulate_version1_ODEdiidPdS_S_i,@"STO_CUDA_ENTRY STV_DEFAULT"
_Z21simulate_version1_ODEdiidPdS_S_i:
.text._Z21simulate_version1_ODEdiidPdS_S_i:
        /* <DEDUP_REMOVED lines=10> */
[----:B--2---:R-:W-:Y:S02]  /*00a0*/  IMAD R2, R2, UR5, R5 ;  /* 0x0000000502027c24 */ /* 0x004fe4000f8e0205 */
[----:B------:R-:W0:Y:S02]  /*00b0*/  LDC R5, c[0x0][0x3b0] ;  /* 0x0000ec00ff057b82 */ /* 0x000e240000000800 */
[C---:B------:R-:W-:Y:S01]  /*00c0*/  VIADD R4, R2.reuse, 0x1 ;  /* 0x0000000102047836 */ /* 0x040fe20000000000 */
[----:B------:R-:W-:-:S04]  /*00d0*/  ISETP.GT.U32.OR P0, PT, R2, 0x7ffffffe, P0 ;  /* 0x7ffffffe0200780c */ /* 0x000fc80000704470 */
[----:B------:R-:W-:-:S13]  /*00e0*/  ISETP.GT.OR P0, PT, R4, UR6, P0 ;  /* 0x0000000604007c0c */ /* 0x000fda0008704670 */
[----:B------:R-:W-:Y:S05]  /*00f0*/  @P0 EXIT ;  /* 0x000000000000094d */ /* 0x000fea0003800000 */
[----:B------:R-:W1:Y:S01]  /*0100*/  LDC.64 R2, c[0x0][0x398] ;  /* 0x0000e600ff027b82 */ /* 0x000e620000000a00 */
[----:B------:R-:W2:Y:S01]  /*0110*/  LDCU.64 UR4, c[0x0][0x358] ;  /* 0x00006b00ff0477ac */ /* 0x000ea20008000a00 */
[----:B0-----:R-:W-:-:S04]  /*0120*/  IMAD R5, R0, R5, R5 ;  /* 0x0000000500057224 */ /* 0x001fc800078e0205 */
[----:B------:R-:W-:Y:S02]  /*0130*/  IMAD.IADD R5, R4, 0x1, R5 ;  /* 0x0000000104057824 */ /* 0x000fe400078e0205 */
[----:B------:R-:W0:Y:S01]  /*0140*/  LDC.64 R8, c[0x0][0x3a8] ;  /* 0x0000ea00ff087b82 */ /* 0x000e220000000a00 */
[----:B------:R-:W-:Y:S01]  /*0150*/  UMOV UR6, 0x9999999a ;  /* 0x9999999a00067882 */ /* 0x000fe20000000000 */
[----:B------:R-:W-:-:S06]  /*0160*/  UMOV UR7, 0x3fb99999 ;  /* 0x3fb9999900077882 */ /* 0x000fcc0000000000 */
[----:B------:R-:W3:Y:S01]  /*0170*/  LDC.64 R14, c[0x0][0x390] ;  /* 0x0000e400ff0e7b82 */ /* 0x000ee20000000a00 */
[----:B-1----:R-:W-:-:S05]  /*0180*/  IMAD.WIDE R2, R5, 0x8, R2 ;  /* 0x0000000805027825 */ /* 0x002fca00078e0202 */
[----:B--2---:R-:W2:Y:S01]  /*0190*/  LDG.E.64 R6, desc[UR4][R2.64] ;  /* 0x0000000402067981 */ /* 0x004ea2000c1e1b00 */
[----:B0-----:R-:W-:-:S05]  /*01a0*/  IMAD.WIDE R8, R5, 0x8, R8 ;  /* 0x0000000805087825 */ /* 0x001fca00078e0208 */
[----:B------:R-:W4:Y:S01]  /*01b0*/  LDG.E.64 R12, desc[UR4][R8.64] ;  /* 0x00000004080c7981 */ /* 0x000f22000c1e1b00 */
[C---:B--2---:R-:W-:Y:S02]  /*01c0*/  DMUL R4, R6.reuse, 8 ;  /* 0x4020000006047828 */ /* 0x044fe40000000000 */
[----:B------:R-:W-:-:S08]  /*01d0*/  DADD R10, R6, -UR6 ;  /* 0x80000006060a7e29 */ /* 0x000fd00008000000 */
[----:B------:R-:W-:Y:S02]  /*01e0*/  DMUL R4, R4, R10 ;  /* 0x0000000a04047228 */ /* 0x000fe40000000000 */
[----:B------:R-:W-:-:S08]  /*01f0*/  DADD R10, R6, -1 ;  /* 0xbff00000060a7429 */ /* 0x000fd00000000000 */
[----:B------:R-:W-:-:S08]  /*0200*/  DMUL R4, R4, R10 ;  /* 0x0000000a04047228 */ /* 0x000fd00000000000 */
[----:B----4-:R-:W-:-:S08]  /*0210*/  DFMA R4, R6, R12, R4 ;  /* 0x0000000c0604722b */ /* 0x010fd00000000004 */
[----:B---3--:R-:W-:-:S07]  /*0220*/  DFMA R6, -R4, R14, R6 ;  /* 0x0000000e0406722b */ /* 0x008fce0000000106 */
[----:B------:R0:W-:Y:S04]  /*0230*/  STG.E.64 desc[UR4][R2.64], R6 ;  /* 0x0000000602007986 */ /* 0x0001e8000c101b04 */
[----:B------:R-:W2:Y:S01]  /*0240*/  LDG.E.64 R4, desc[UR4][R8.64] ;  /* 0x0000000408047981 */ /* 0x000ea2000c1e1b00 */
[----:B------:R-:W-:Y:S01]  /*0250*/  UMOV UR6, 0x33333333 ;  /* 0x3333333300067882 */ /* 0x000fe20000000000 */
[----:B------:R-:W-:Y:S01]  /*0260*/  UMOV UR7, 0x3fd33333 ;  /* 0x3fd3333300077882 */ /* 0x000fe20000000000 */
[----:B------:R-:W-:Y:S01]  /*0270*/  IMAD.MOV.U32 R12, RZ, RZ, 0x1 ;  /* 0x00000001ff0c7424 */ /* 0x000fe200078e00ff */
[----:B------:R-:W-:Y:S01]  /*0280*/  DADD R10, R6, UR6 ;  /* 0x00000006060a7e29 */ /* 0x000fe20008000000 */
[----:B------:R-:W-:Y:S01]  /*0290*/  UMOV UR6, 0x1eb851ec ;  /* 0x1eb851ec00067882 */ /* 0x000fe20000000000 */
[----:B------:R-:W-:Y:S01]  /*02a0*/  UMOV UR7, 0x3fb1eb85 ;  /* 0x3fb1eb8500077882 */ /* 0x000fe20000000000 */
[----:B------:R-:W-:Y:S03]  /*02b0*/  BSSY.RECONVERGENT B0, `(.L_x_35) ;  /* 0x0000013000007945 */ /* 0x000fe60003800200 */
[----:B------:R-:W1:Y:S02]  /*02c0*/  MUFU.RCP64H R13, R11 ;  /* 0x0000000b000d7308 */ /* 0x000e640000001800 */
[----:B-1----:R-:W-:-:S08]  /*02d0*/  DFMA R14, -R10, R12, 1 ;  /* 0x3ff000000a0e742b */ /* 0x002fd0000000010c */
[----:B------:R-:W-:-:S08]  /*02e0*/  DFMA R14, R14, R14, R14 ;  /* 0x0000000e0e0e722b */ /* 0x000fd0000000000e */
[----:B------:R-:W-:-:S08]  /*02f0*/  DFMA R14, R12, R14, R12 ;  /* 0x0000000e0c0e722b */ /* 0x000fd0000000000c */
[----:B------:R-:W-:-:S08]  /*0300*/  DFMA R16, -R10, R14, 1 ;  /* 0x3ff000000a10742b */ /* 0x000fd0000000010e */
[----:B------:R-:W-:Y:S02]  /*0310*/  DFMA R16, R14, R16, R14 ;  /* 0x000000100e10722b */ /* 0x000fe4000000000e */
[----:B--2---:R-:W-:-:S08]  /*0320*/  DMUL R12, R4, UR6 ;  /* 0x00000006040c7c28 */ /* 0x004fd00008000000 */
[----:B0-----:R-:W-:Y:S02]  /*0330*/  DMUL R2, R12, R16 ;  /* 0x000000100c027228 */ /* 0x001fe40000000000 */
[----:B------:R-:W-:-:S06]  /*0340*/  FSETP.GEU.AND P1, PT, |R13|, 6.5827683646048100446e-37, PT ;  /* 0x036000000d00780b */ /* 0x000fcc0003f2e200 */
[----:B------:R-:W-:-:S08]  /*0350*/  DFMA R14, -R10, R2, R12 ;  /* 0x000000020a0e722b */ /* 0x000fd0000000010c */
[----:B------:R-:W-:-:S10]  /*0360*/  DFMA R2, R16, R14, R2 ;  /* 0x0000000e1002722b */ /* 0x000fd40000000002 */
[----:B------:R-:W-:-:S05]  /*0370*/  FFMA R0, RZ, R11, R3 ;  /* 0x0000000bff007223 */ /* 0x000fca0000000003 */
[----:B------:R-:W-:-:S13]  /*0380*/  FSETP.GT.AND P0, PT, |R0|, 1.469367938527859385e-39, PT ;  /* 0x001000000000780b */ /* 0x000fda0003f04200 */
[----:B------:R-:W-:Y:S05]  /*0390*/  @P0 BRA P1, `(.L_x_36) ;  /* 0x0000000000100947 */ /* 0x000fea0000800000 */
[----:B------:R-:W-:-:S07]  /*03a0*/  MOV R0, 0x3c0 ;  /* 0x000003c000007802 */ /* 0x000fce0000000f00 */
[----:B------:R-:W-:Y:S05]  /*03b0*/  CALL.REL.NOINC `($__internal_4_$__cuda_sm20_div_rn_f64_full) ;  /* 0x0000000000447944 */ /* 0x000fea0003c00000 */
[----:B------:R-:W-:Y:S02]  /*03c0*/  IMAD.MOV.U32 R2, RZ, RZ, R18 ;  /* 0x000000ffff027224 */ /* 0x000fe400078e0012 */
[----:B------:R-:W-:-:S07]  /*03d0*/  IMAD.MOV.U32 R3, RZ, RZ, R19 ;  /* 0x000000ffff037224 */ /* 0x000fce00078e0013 */
.L_x_36:
[----:B------:R-:W-:Y:S05]  /*03e0*/  BSYNC.RECONVERGENT B0 ;  /* 0x0000000000007941 */ /* 0x000fea0003800200 */
.L_x_35:
        /* <DEDUP_REMOVED lines=14> */
        .weak           $__internal_4_$__cuda_sm20_div_rn_f64_full
        .type           $__internal_4_$__cuda_sm20_div_rn_f64_full,@function
        .size           $__internal_4_$__cuda_sm20_div_rn_f64_full,(.L_x_49 - $__internal_4_$__cuda_sm20_div_rn_f64_full)
$__internal_4_$__cuda_sm20_div_rn_f64_full:
        /* <DEDUP_REMOVED lines=66> */
.L_x_38:
        /* <DEDUP_REMOVED lines=16> */
.L_x_41:
[----:B------:R-:W-:Y:S01]  /*09f0*/  LOP3.LUT R19, R11, 0x80000, RZ, 0xfc, !PT ;  /* 0x000800000b137812 */ /* 0x000fe200078efcff */
[----:B------:R-:W-:Y:S01]  /*0a00*/  IMAD.MOV.U32 R18, RZ, RZ, R10 ;  /* 0x000000ffff127224 */ /* 0x000fe200078e000a */
[----:B------:R-:W-:Y:S06]  /*0a10*/  BRA `(.L_x_39) ;  /* 0x0000000000087947 */ /* 0x000fec0003800000 */
.L_x_40:
[----:B------:R-:W-:Y:S01]  /*0a20*/  LOP3.LUT R19, R13, 0x80000, RZ, 0xfc, !PT ;  /* 0x000800000d137812 */ /* 0x000fe200078efcff */
[----:B------:R-:W-:-:S07]  /*0a30*/  IMAD.MOV.U32 R18, RZ, RZ, R12 ;  /* 0x000000ffff127224 */ /* 0x000fce00078e000c */
.L_x_39:
[----:B------:R-:W-:Y:S05]  /*0a40*/  BSYNC.RECONVERGENT B1 ;  /* 0x0000000000017941 */ /* 0x000fea0003800200 */
.L_x_37:
[----:B------:R-:W-:Y:S02]  /*0a50*/  IMAD.MOV.U32 R2, RZ, RZ, R0 ;  /* 0x000000ffff027224 */ /* 0x000fe400078e0000 */
[----:B------:R-:W-:-:S04]  /*0a60*/  IMAD.MOV.U32 R3, RZ, RZ, 0x0 ;  /* 0x00000000ff037424 */ /* 0x000fc800078e00ff */
[----:B------:R-:W-:Y:S05]  /*0a70*/  RET.REL.NODEC R2 `(_Z21simulate_version1_ODEdiidPdS_S_i) ;  /* 0xfffffff402607950 */ /* 0x000fea0003c3ffff */
.L_x_42:
        /* <DEDUP_REMOVED lines=16> */
.L_x_49:


//--------------------- .text._Z21simulate_version1_PDEdiidPdS_S_i --------------------------
	.section	.text._Z21simulate_version1_PDEdiidPdS_S_i,"ax",@progbits
	.align	128
        .global         _Z21simulate_version1_PDEdiidPdS_S_i
        .type           _Z21simulate_version1_PDEdiidPdS_S_i,@function
        .size           _Z21simulate_version1_PDEdiidPdS_S_i,(.L_x_55 - _Z21simulate_version1_PDEdiidPdS_S_i)
        .other          _Z21simulate_version1_PDEdiidPdS_S_i,@"STO_CUDA_ENTRY STV_DEFAULT"
_Z21simulate_version1_PDEdiidPdS_S_i:
.text._Z21simulate_version1_PDEdiidPdS_S_i:
        /* <DEDUP_REMOVED lines=10> */
[----:B--2---:R-:W-:-:S05]  /*00a0*/  IMAD R2, R2, UR5, R5 ;  /* 0x0000000502027c24 */ /* 0x004fca000f8e0205 */
[C---:B------:R-:W-:Y:S02]  /*00b0*/  ISETP.GT.U32.OR P0, PT, R2.reuse, 0x7ffffffe, P0 ;  /* 0x7ffffffe0200780c */ /* 0x040fe40000704470 */
[----:B------:R-:W-:-:S04]  /*00c0*/  IADD3 R14, PT, PT, R2, 0x1, RZ ;  /* 0x00000001020e7810 */ /* 0x000fc80007ffe0ff */
[----:B------:R-:W-:-:S13]  /*00d0*/  ISETP.GT.OR P0, PT, R14, UR6, P0 ;  /* 0x000000060e007c0c */ /* 0x000fda0008704670 */
[----:B------:R-:W-:Y:S05]  /*00e0*/  @P0 EXIT ;  /* 0x000000000000094d */ /* 0x000fea0003800000 */
[----:B------:R-:W0:Y:S01]  /*00f0*/  LDC R13, c[0x0][0x3b0] ;  /* 0x0000ec00ff0d7b82 */ /* 0x000e220000000800 */
[----:B------:R-:W1:Y:S01]  /*0100*/  LDCU.64 UR4, c[0x0][0x358] ;  /* 0x00006b00ff0477ac */ /* 0x000e620008000a00 */
[----:B------:R-:W2:Y:S06]  /*0110*/  LDCU.64 UR6, c[0x0][0x380] ;  /* 0x00007000ff0677ac */ /* 0x000eac0008000a00 */
[----:B------:R-:W3:Y:S01]  /*0120*/  LDC.64 R8, c[0x0][0x3a0] ;  /* 0x0000e800ff087b82 */ /* 0x000ee20000000a00 */
[----:B0-----:R-:W-:-:S05]  /*0130*/  IMAD R3, R0, R13, R13 ;  /* 0x0000000d00037224 */ /* 0x001fca00078e020d */
[----:B------:R-:W-:-:S05]  /*0140*/  IADD3 R0, PT, PT, R14, R3, RZ ;  /* 0x000000030e007210 */ /* 0x000fca0007ffe0ff */
[----:B---3--:R-:W-:-:S05]  /*0150*/  IMAD.WIDE R10, R0, 0x8, R8 ;  /* 0x00000008000a7825 */ /* 0x008fca00078e0208 */
[----:B-1----:R-:W3:Y:S04]  /*0160*/  LDG.E.64 R6, desc[UR4][R10.64+0x8] ;  /* 0x000008040a067981 */ /* 0x002ee8000c1e1b00 */
[----:B------:R-:W3:Y:S01]  /*0170*/  LDG.E.64 R4, desc[UR4][R10.64+-0x8] ;  /* 0xfffff8040a047981 */ /* 0x000ee2000c1e1b00 */
[----:B------:R-:W-:Y:S02]  /*0180*/  IADD3 R15, PT, PT, -R13, RZ, RZ ;  /* 0x000000ff0d0f7210 */ /* 0x000fe40007ffe1ff */
[----:B------:R-:W-:Y:S02]  /*0190*/  IADD3 R12, PT, PT, R3, R13, RZ ;  /* 0x0000000d030c7210 */ /* 0x000fe40007ffe0ff */
[----:B------:R-:W4:Y:S02]  /*01a0*/  LDG.E.64 R2, desc[UR4][R10.64] ;  /* 0x000000040a027981 */ /* 0x000f24000c1e1b00 */
[----:B------:R-:W-:Y:S01]  /*01b0*/  LEA R15, R15, R12, 0x1 ;  /* 0x0000000c0f0f7211 */ /* 0x000fe200078e08ff */
[----:B------:R-:W-:-:S03]  /*01c0*/  IMAD.WIDE R12, R13, 0x8, R10 ;  /* 0x000000080d0c7825 */ /* 0x000fc600078e020a */
[----:B------:R-:W-:-:S03]  /*01d0*/  IADD3 R15, PT, PT, R14, R15, RZ ;  /* 0x0000000f0e0f7210 */ /* 0x000fc60007ffe0ff */
[----:B------:R-:W5:Y:S02]  /*01e0*/  LDG.E.64 R12, desc[UR4][R12.64] ;  /* 0x000000040c0c7981 */ /* 0x000f64000c1e1b00 */
[----:B------:R-:W-:-:S06]  /*01f0*/  IMAD.WIDE R8, R15, 0x8, R8 ;  /* 0x000000080f087825 */ /* 0x000fcc00078e0208 */
[----:B------:R-:W2:Y:S01]  /*0200*/  LDG.E.64 R8, desc[UR4][R8.64] ;  /* 0x0000000408087981 */ /* 0x000ea2000c1e1b00 */
[----:B---3--:R-:W-:Y:S01]  /*0210*/  DADD R4, R6, R4 ;  /* 0x0000000006047229 */ /* 0x008fe20000000004 */
[----:B------:R-:W0:Y:S07]  /*0220*/  LDC.64 R6, c[0x0][0x398] ;  /* 0x0000e600ff067b82 */ /* 0x000e2e0000000a00 */
[----:B----4-:R-:W-:-:S08]  /*0230*/  DFMA R4, R2, -4, R4 ;  /* 0xc01000000204782b */ /* 0x010fd00000000004 */
[----:B-----5:R-:W-:-:S08]  /*0240*/  DADD R4, R4, R12 ;  /* 0x0000000004047229 */ /* 0x020fd0000000000c */
[----:B--2---:R-:W-:-:S08]  /*0250*/  DADD R4, R4, R8 ;  /* 0x0000000004047229 */ /* 0x004fd00000000008 */
[----:B------:R-:W-:Y:S01]  /*0260*/  DFMA R4, R4, UR6, R2 ;  /* 0x0000000604047c2b */ /* 0x000fe20008000002 */
[----:B0-----:R-:W-:-:S06]  /*0270*/  IMAD.WIDE R2, R0, 0x8, R6 ;  /* 0x0000000800027825 */ /* 0x001fcc00078e0206 */
[----:B------:R-:W-:Y:S01]  /*0280*/  STG.E.64 desc[UR4][R2.64], R4 ;  /* 0x0000000402007986 */ /* 0x000fe2000c101b04 */
[----:B------:R-:W-:Y:S05]  /*0290*/  EXIT ;  /* 0x000000000000794d */ /* 0x000fea0003800000 */
.L_x_43:
        /* <DEDUP_REMOVED lines=14> */
.L_x_55:


//--------------------- .text._Z12mirrorkernelPdiii --------------------------
	.section	.text._Z12mirrorkernelPdiii,"ax",@progbits
	.align	128
        .global         _Z12mirrorkernelPdiii
        .type           _Z12mirrorkernelPdiii,@function
        .size           _Z12mirrorkernelPdiii,(.L_x_56 - _Z12mirrorkernelPdiii)
        .other          _Z12mirrorkernelPdiii,@"STO_CUDA_ENTRY STV_DEFAULT"
_Z12mirrorkernelPdiii:
.text._Z12mirrorkernelPdiii:
[----:B------:R-:W-:Y:S01]  /*0000*/  LDC R1, c[0x0][0x37c] ;  /* 0x0000df00ff017b82 */ /* 0x000fe20000000800 */
[----:B------:R-:W0:Y:S07]  /*0010*/  S2R R3, SR_TID.Y ;  /* 0x0000000000037919 */ /* 0x000e2e0000002200 */
[----:B------:R-:W0:Y:S01]  /*0020*/  S2UR UR4, SR_CTAID.Y ;  /* 0x00000000000479c3 */ /* 0x000e220000002600 */
[----:B------:R-:W1:Y:S01]  /*0030*/  LDCU UR5, c[0x0][0x38c] ;  /* 0x00007180ff0577ac */ /* 0x000e620008000800 */
[----:B------:R-:W2:Y:S06]  /*0040*/  LDCU.64 UR6, c[0x0][0x358] ;  /* 0x00006b00ff0677ac */ /* 0x000eac0008000a00 */
[----:B------:R-:W0:Y:S08]  /*0050*/  LDC R0, c[0x0][0x364] ;  /* 0x0000d900ff007b82 */ /* 0x000e300000000800 */
[----:B------:R-:W3:Y:S01]  /*0060*/  LDC R13, c[0x0][0x388] ;  /* 0x0000e200ff0d7b82 */ /* 0x000ee20000000800 */
[----:B0-----:R-:W-:-:S05]  /*0070*/  IMAD R0, R0, UR4, R3 ;  /* 0x0000000400007c24 */ /* 0x001fca000f8e0203 */
[----:B-1----:R-:W-:-:S13]  /*0080*/  ISETP.GE.U32.AND P1, PT, R0, UR5, PT ;  /* 0x0000000500007c0c */ /* 0x002fda000bf26070 */
[----:B------:R-:W0:Y:S01]  /*0090*/  @!P1 LDC R5, c[0x0][0x390] ;  /* 0x0000e400ff059b82 */ /* 0x000e220000000800 */
[----:B------:R-:W-:-:S07]  /*00a0*/  @!P1 VIADD R0, R0, 0x1 ;  /* 0x0000000100009836 */ /* 0x000fce0000000000 */
[----:B------:R-:W1:Y:S01]  /*00b0*/  @!P1 LDC.64 R6, c[0x0][0x380] ;  /* 0x0000e000ff069b82 */ /* 0x000e620000000a00 */
[----:B0-----:R-:W-:Y:S01]  /*00c0*/  @!P1 SHF.R.S32.HI R3, RZ, 0x1f, R5 ;  /* 0x0000001fff039819 */ /* 0x001fe20000011405 */
[----:B------:R-:W-:-:S04]  /*00d0*/  @!P1 IMAD.WIDE.U32 R4, R0, R5, RZ ;  /* 0x0000000500049225 */ /* 0x000fc800078e00ff */
[----:B------:R-:W-:Y:S01]  /*00e0*/  @!P1 IMAD R3, R3, R0, RZ ;  /* 0x0000000003039224 */ /* 0x000fe200078e02ff */
[----:B-1----:R-:W-:-:S03]  /*00f0*/  @!P1 LEA R2, P0, R4, R6, 0x3 ;  /* 0x0000000604029211 */ /* 0x002fc600078018ff */
[----:B------:R-:W-:-:S05]  /*0100*/  @!P1 IMAD.IADD R0, R5, 0x1, R3 ;  /* 0x0000000105009824 */ /* 0x000fca00078e0203 */
[----:B------:R-:W-:-:S05]  /*0110*/  @!P1 LEA.HI.X R3, R4, R7, R0, 0x3, P0 ;  /* 0x0000000704039211 */ /* 0x000fca00000f1c00 */
[----:B--2---:R-:W2:Y:S01]  /*0120*/  @!P1 LDG.E.64 R4, desc[UR6][R2.64+0x10] ;  /* 0x0000100602049981 */ /* 0x004ea2000c1e1b00 */
[----:B---3--:R-:W-:Y:S01]  /*0130*/  @!P1 IMAD.WIDE R6, R13, 0x8, R2 ;  /* 0x000000080d069825 */ /* 0x008fe200078e0202 */
[----:B------:R-:W0:Y:S01]  /*0140*/  S2R R11, SR_TID.X ;  /* 0x00000000000b7919 */ /* 0x000e220000002100 */
[----:B------:R-:W0:Y:S08]  /*0150*/  S2UR UR4, SR_CTAID.X ;  /* 0x00000000000479c3 */ /* 0x000e300000002500 */
[----:B------:R-:W0:Y:S01]  /*0160*/  LDC R0, c[0x0][0x360] ;  /* 0x0000d800ff007b82 */ /* 0x000e220000000800 */
[----:B------:R-:W-:Y:S01]  /*0170*/  SHF.R.S32.HI R10, RZ, 0x1f, R13 ;  /* 0x0000001fff0a7819 */ /* 0x000fe2000001140d */
[----:B--2---:R1:W-:Y:S04]  /*0180*/  @!P1 STG.E.64 desc[UR6][R2.64], R4 ;  /* 0x0000000402009986 */ /* 0x0043e8000c101b06 */
[----:B------:R-:W2:Y:S01]  /*0190*/  @!P1 LDG.E.64 R8, desc[UR6][R6.64+-0x8] ;  /* 0xfffff80606089981 */ /* 0x000ea2000c1e1b00 */
[----:B0-----:R-:W-:-:S04]  /*01a0*/  IMAD R0, R0, UR4, R11 ;  /* 0x0000000400007c24 */ /* 0x001fc8000f8e020b */
[----:B------:R-:W-:-:S05]  /*01b0*/  VIADD R0, R0, 0x1 ;  /* 0x0000000100007836 */ /* 0x000fca0000000000 */
[----:B------:R-:W-:-:S04]  /*01c0*/  ISETP.GT.U32.AND P0, PT, R0, R13, PT ;  /* 0x0000000d0000720c */ /* 0x000fc80003f04070 */
[----:B------:R-:W-:Y:S01]  /*01d0*/  ISETP.GT.U32.AND.EX P0, PT, RZ, R10, PT, P0 ;  /* 0x0000000aff00720c */ /* 0x000fe20003f04100 */
[----:B--2---:R1:W-:-:S12]  /*01e0*/  @!P1 STG.E.64 desc[UR6][R6.64+0x8], R8 ;  /* 0x0000080806009986 */ /* 0x0043d8000c101b06 */
[----:B------:R-:W-:Y:S05]  /*01f0*/  @P0 EXIT ;  /* 0x000000000000094d */ /* 0x000fea0003800000 */
[----:B-1----:R-:W0:Y:S01]  /*0200*/  LDC R6, c[0x0][0x390] ;  /* 0x0000e400ff067b82 */ /* 0x002e220000000800 */
[----:B------:R-:W1:Y:S01]  /*0210*/  LDCU.64 UR8, c[0x0][0x380] ;  /* 0x00007000ff0877ac */ /* 0x000e620008000a00 */
[----:B0-----:R-:W-:-:S05]  /*0220*/  IMAD.SHL.U32 R9, R6, 0x2, RZ ;  /* 0x0000000206097824 */ /* 0x001fca00078e00ff */
[----:B------:R-:W-:-:S04]  /*0230*/  IADD3 R3, P0, PT, R0, R9, RZ ;  /* 0x0000000900037210 */ /* 0x000fc80007f1e0ff */
[----:B------:R-:W-:Y:S02]  /*0240*/  LEA.HI.X.SX32 R4, R9, RZ, 0x1, P0 ;  /* 0x000000ff09047211 */ /* 0x000fe400000f0eff */
[----:B-1----:R-:W-:-:S04]  /*0250*/  LEA R2, P0, R3, UR8, 0x3 ;  /* 0x0000000803027c11 */ /* 0x002fc8000f8018ff */
[----:B------:R-:W-:-:S06]  /*0260*/  LEA.HI.X R3, R3, UR9, R4, 0x3, P0 ;  /* 0x0000000903037c11 */ /* 0x000fcc00080f1c04 */
[----:B------:R-:W2:Y:S01]  /*0270*/  LDG.E.64 R2, desc[UR6][R2.64] ;  /* 0x0000000602027981 */ /* 0x000ea2000c1e1b00 */
[----:B------:R-:W-:Y:S01]  /*0280*/  UIADD3 UR4, UPT, UPT, UR5, -0x1, URZ ;  /* 0xffffffff05047890 */ /* 0x000fe2000fffe0ff */
[----:B------:R-:W-:-:S04]  /*0290*/  LEA R4, P0, R0, UR8, 0x3 ;  /* 0x0000000800047c11 */ /* 0x000fc8000f8018ff */
[----:B------:R-:W-:Y:S01]  /*02a0*/  LEA.HI.X R5, R0, UR9, RZ, 0x3, P0 ;  /* 0x0000000900057c11 */ /* 0x000fe200080f1cff */
[----:B------:R-:W-:-:S04]  /*02b0*/  IMAD R0, R6, UR4, RZ ;  /* 0x0000000406007c24 */ /* 0x000fc8000f8e02ff */
[----:B------:R-:W-:Y:S01]  /*02c0*/  IMAD.WIDE R6, R0, 0x8, R4 ;  /* 0x0000000800067825 */ /* 0x000fe200078e0204 */
[----:B--2---:R-:W-:Y:S05]  /*02d0*/  STG.E.64 desc[UR6][R4.64], R2 ;  /* 0x0000000204007986 */ /* 0x004fea000c101b06 */
[----:B------:R-:W2:Y:S01]  /*02e0*/  LDG.E.64 R6, desc[UR6][R6.64] ;  /* 0x0000000606067981 */ /* 0x000ea2000c1e1b00 */
[----:B------:R-:W-:-:S04]  /*02f0*/  IMAD.IADD R9, R9, 0x1, R0 ;  /* 0x0000000109097824 */ /* 0x000fc800078e0200 */
[----:B------:R-:W-:-:S05]  /*0300*/  IMAD.WIDE R8, R9, 0x8, R4 ;  /* 0x0000000809087825 */ /* 0x000fca00078e0204 */
[----:B--2---:R-:W-:Y:S01]  /*0310*/  STG.E.64 desc[UR6][R8.64], R6 ;  /* 0x0000000608007986 */ /* 0x004fe2000c101b06 */
[----:B------:R-:W-:Y:S05]  /*0320*/  EXIT ;  /* 0x000000000000794d */ /* 0x000fea0003800000 */
.L_x_44:
        /* <DEDUP_REMOVED lines=13> */
.L_x_56:


//--------------------- .nv.shared.reserved.0     --------------------------
	.section	.nv.shared.reserved.0,"aw",@nobits
	.weak		__nv_reservedSMEM_offset_0_alias
	.size		__nv_reservedSMEM_offset_0_alias, 0, 64
	.other		__nv_reservedSMEM_offset_0_alias,@"STO_CUDA_RESERVED_SHARED STV_DEFAULT"
__nv_reservedSMEM_offset_0_alias:
	.zero		0
	.zero		64


//--------------------- .nv.shared._Z17simulate_version4diidPdS_S_i --------------------------
	.section	.nv.shared._Z17simulate_version4diidPdS_S_i,"aw",@nobits
	.sectionflags	@""
	.align	8
.nv.shared._Z17simulate_version4diidPdS_S_i:
	.zero		10272


//--------------------- .nv.constant0._Z17simulate_version5diidPdS_S_i --------------------------
	.section	.nv.constant0._Z17simulate_version5diidPdS_S_i,"a",@progbits
	.sectionflags	@""
	.align	4
.nv.constant0._Z17simulate_version5diidPdS_S_i:
	.zero		948


//--------------------- .nv.constant0._Z17simulate_version4diidPdS_S_i --------------------------
	.section	.nv.constant0._Z17simulate_version4diidPdS_S_i,"a",@progbits
	.sectionflags	@""
	.align	4
.nv.constant0._Z17simulate_version4diidPdS_S_i:
	.zero		948


//--------------------- .nv.constant0._Z17simulate_version3diidPdS_S_i --------------------------
	.section	.nv.constant0._Z17simulate_version3diidPdS_S_i,"a",@progbits
	.sectionflags	@""
	.align	4
.nv.constant0._Z17simulate_version3diidPdS_S_i:
	.zero		948


//--------------------- .nv.constant0._Z17simulate_version2diidPdS_S_i --------------------------
	.section	.nv.constant0._Z17simulate_version2diidPdS_S_i,"a",@progbits
	.sectionflags	@""
	.align	4
.nv.constant0._Z17simulate_version2diidPdS_S_i:
	.zero		948


//--------------------- .nv.constant0._Z21simulate_version1_ODEdiidPdS_S_i --------------------------
	.section	.nv.constant0._Z21simulate_version1_ODEdiidPdS_S_i,"a",@progbits
	.sectionflags	@""
	.align	4
.nv.constant0._Z21simulate_version1_ODEdiidPdS_S_i:
	.zero		948


//--------------------- .nv.constant0._Z21simulate_version1_PDEdiidPdS_S_i --------------------------
	.section	.nv.constant0._Z21simulate_version1_PDEdiidPdS_S_i,"a",@progbits
	.sectionflags	@""
	.align	4
.nv.constant0._Z21simulate_version1_PDEdiidPdS_S_i:
	.zero		948


//--------------------- .nv.constant0._Z12mirrorkernelPdiii --------------------------
	.section	.nv.constant0._Z12mirrorkernelPdiii,"a",@progbits
	.sectionflags	@""
	.align	4
.nv.constant0._Z12mirrorkernelPdiii:
	.zero		916


//--------------------- SYMBOLS --------------------------

	.type		.nv.reservedSmem.offset0,@object
	.size		.nv.reservedSmem.offset0,0x4
	.type		.nv.reservedSmem.cap,@object
	.size		.nv.reservedSmem.cap,0x4
